// auto-generated by cutlass_sweep.gemm — config: {"arch": "sm_90", "cluster_m": 1, "cluster_n": 1, "dtype": "int8", "dtype_b": "int8", "layout": "nt", "stages": 0, "tile_k": 128, "tile_m": 192, "tile_n": 240}
#include "cutlass/cutlass.h"
#include "cutlass/gemm/collective/collective_builder.hpp"
#include "cutlass/gemm/device/gemm_universal_adapter.h"
#include "cutlass/gemm/kernel/gemm_universal.hpp"
#include "cutlass/epilogue/collective/collective_builder.hpp"

using ElemA = int8_t;
using ElemB = int8_t;
using ElemCD = int8_t;
using Acc  = int32_t;
using TileShape    = cute::Shape<cute::_192, cute::_240, cute::_128>;
using ClusterShape = cute::Shape<cute::_1, cute::_1, cute::_1>;

using CollectiveEpilogue = typename cutlass::epilogue::collective::CollectiveBuilder<
    cutlass::arch::Sm90, cutlass::arch::OpClassTensorOp,
    TileShape, ClusterShape,
    cutlass::epilogue::collective::EpilogueTileAuto,
    Acc, Acc,
    ElemCD, cutlass::layout::RowMajor, 128 / cutlass::sizeof_bits<ElemCD>::value,
    ElemCD, cutlass::layout::RowMajor, 128 / cutlass::sizeof_bits<ElemCD>::value,
    cutlass::epilogue::collective::EpilogueScheduleAuto
  >::CollectiveOp;

using CollectiveMainloop = typename cutlass::gemm::collective::CollectiveBuilder<
    cutlass::arch::Sm90, cutlass::arch::OpClassTensorOp,
    ElemA, cutlass::layout::RowMajor, 128 / cutlass::sizeof_bits<ElemA>::value,
    ElemB, cutlass::layout::ColumnMajor, 128 / cutlass::sizeof_bits<ElemB>::value,
    Acc,
    TileShape, ClusterShape,
    cutlass::gemm::collective::StageCountAutoCarveout<static_cast<int>(sizeof(typename CollectiveEpilogue::SharedStorage))>,
    cutlass::gemm::collective::KernelScheduleAuto
  >::CollectiveOp;

using GemmKernel = cutlass::gemm::kernel::GemmUniversal<
    cute::Shape<int,int,int,int>,
    CollectiveMainloop,
    CollectiveEpilogue
>;
using Gemm = cutlass::gemm::device::GemmUniversalAdapter<GemmKernel>;

// Force the device kernel symbol into the cubin without needing a host main.
auto* _anchor = &cutlass::device_kernel<GemmKernel>;


// ===== COMPILED SASS (sm_90a) =====

	.target	sm_90a

	.elftype	@"ET_EXEC"


//--------------------- .note.nv.tkinfo           --------------------------
	.section	.note.nv.tkinfo,"",@"SHT_NOTE"
	.sectionflags	@"SHF_NOTE_NV_TKINFO"
	.tkinfo
        /*0018*/ 	.word	0x00000002
        /*0030*/ 	.string	""
        /*0030*/ 	.string	"ptxas"
        /*0030*/ 	.string	"Cuda compilation tools, release 13.0, V13.0.88"
        /*0030*/ 	.string	"Build cuda_13.0.r13.0/compiler.36424714_0"
        /*0030*/ 	.string	"-arch sm_90a -m 64 "



//--------------------- .note.nv.cuinfo           --------------------------
	.section	.note.nv.cuinfo,"",@"SHT_NOTE"
	.sectionflags	@"SHF_NOTE_NV_CUINFO"
        /*0018*/ 	.short	0x0002
        /*001a*/ 	.short	0x005a
        /*001c*/ 	.short	0x0082
	.zero		2


//--------------------- .nv.info                  --------------------------
	.section	.nv.info,"",@"SHT_CUDA_INFO"
	.align	4


	//----- nvinfo : EIATTR_REGCOUNT
	.align		4
        /*0000*/ 	.byte	0x04, 0x2f
        /*0002*/ 	.short	(.L_15 - .L_14)
	.align		4
.L_14:
        /*0004*/ 	.word	index@(_ZN7cutlass13device_kernelINS_4gemm6kernel13GemmUniversalIN4cute5tupleIJiiiiEEENS1_10collective13CollectiveMmaINS1_34MainloopSm90TmaGmmaWarpSpecializedILi4ENS5_IJNS4_1CILi1EEESB_SB_EEENS1_35KernelTmaWarpSpecializedCooperativeEEENS5_IJNSA_ILi192EEENSA_ILi240EEENSA_ILi128EEEEEEaNS5_IJlSB_lEEEaSJ_NS4_8TiledMMAINS4_8MMA_AtomIJNS4_4SM904GMMA26MMA_64x16x32_S32S8S8_SS_TNEEEENS4_6LayoutINS5_IJNSA_ILi2EEESB_SB_EEENS5_IJSB_NSA_ILi0EEEST_EEEEENS5_IJNS4_10UnderscoreESW_SW_EEEEENS4_13SM90_TMA_LOADENS4_14ComposedLayoutINS4_7SwizzleILi3ELi4ELi3EEENS4_18smem_ptr_flag_bitsILi8EEENSQ_INS5_IJNSA_ILi8EEESH_EEENS5_IJSH_SB_EEEEEEEvNS4_8identityESZ_S19_vS1A_EENS_8epilogue10collective6detail29Sm90TmaWarpSpecializedAdapterINS1D_15DefaultEpilogueIaSJ_SJ_NS1C_6thread17LinearCombinationIaLi1EiiLNS1H_9ScaleType4KindE0ELNS_15FloatRoundStyleE2EaEENS1_15EpilogueDefaultEEEEEvvEEEEvNT_6ParamsE)
        /*0008*/ 	.word	0x000000a8


	//----- nvinfo : EIATTR_FRAME_SIZE
	.align		4
.L_15:
        /*000c*/ 	.byte	0x04, 0x11
        /*000e*/ 	.short	(.L_17 - .L_16)
	.align		4
.L_16:
        /*0010*/ 	.word	index@(_ZN7cutlass13device_kernelINS_4gemm6kernel13GemmUniversalIN4cute5tupleIJiiiiEEENS1_10collective13CollectiveMmaINS1_34MainloopSm90TmaGmmaWarpSpecializedILi4ENS5_IJNS4_1CILi1EEESB_SB_EEENS1_35KernelTmaWarpSpecializedCooperativeEEENS5_IJNSA_ILi192EEENSA_ILi240EEENSA_ILi128EEEEEEaNS5_IJlSB_lEEEaSJ_NS4_8TiledMMAINS4_8MMA_AtomIJNS4_4SM904GMMA26MMA_64x16x32_S32S8S8_SS_TNEEEENS4_6LayoutINS5_IJNSA_ILi2EEESB_SB_EEENS5_IJSB_NSA_ILi0EEEST_EEEEENS5_IJNS4_10UnderscoreESW_SW_EEEEENS4_13SM90_TMA_LOADENS4_14ComposedLayoutINS4_7SwizzleILi3ELi4ELi3EEENS4_18smem_ptr_flag_bitsILi8EEENSQ_INS5_IJNSA_ILi8EEESH_EEENS5_IJSH_SB_EEEEEEEvNS4_8identityESZ_S19_vS1A_EENS_8epilogue10collective6detail29Sm90TmaWarpSpecializedAdapterINS1D_15DefaultEpilogueIaSJ_SJ_NS1C_6thread17LinearCombinationIaLi1EiiLNS1H_9ScaleType4KindE0ELNS_15FloatRoundStyleE2EaEENS1_15EpilogueDefaultEEEEEvvEEEEvNT_6ParamsE)
        /*0014*/ 	.word	0x00000318


	//----- nvinfo : EIATTR_MIN_STACK_SIZE
	.align		4
.L_17:
        /*0018*/ 	.byte	0x04, 0x12
        /*001a*/ 	.short	(.L_19 - .L_18)
	.align		4
.L_18:
        /*001c*/ 	.word	index@(_ZN7cutlass13device_kernelINS_4gemm6kernel13GemmUniversalIN4cute5tupleIJiiiiEEENS1_10collective13CollectiveMmaINS1_34MainloopSm90TmaGmmaWarpSpecializedILi4ENS5_IJNS4_1CILi1EEESB_SB_EEENS1_35KernelTmaWarpSpecializedCooperativeEEENS5_IJNSA_ILi192EEENSA_ILi240EEENSA_ILi128EEEEEEaNS5_IJlSB_lEEEaSJ_NS4_8TiledMMAINS4_8MMA_AtomIJNS4_4SM904GMMA26MMA_64x16x32_S32S8S8_SS_TNEEEENS4_6LayoutINS5_IJNSA_ILi2EEESB_SB_EEENS5_IJSB_NSA_ILi0EEEST_EEEEENS5_IJNS4_10UnderscoreESW_SW_EEEEENS4_13SM90_TMA_LOADENS4_14ComposedLayoutINS4_7SwizzleILi3ELi4ELi3EEENS4_18smem_ptr_flag_bitsILi8EEENSQ_INS5_IJNSA_ILi8EEESH_EEENS5_IJSH_SB_EEEEEEEvNS4_8identityESZ_S19_vS1A_EENS_8epilogue10collective6detail29Sm90TmaWarpSpecializedAdapterINS1D_15DefaultEpilogueIaSJ_SJ_NS1C_6thread17LinearCombinationIaLi1EiiLNS1H_9ScaleType4KindE0ELNS_15FloatRoundStyleE2EaEENS1_15EpilogueDefaultEEEEEvvEEEEvNT_6ParamsE)
        /*0020*/ 	.word	0x00000318
.L_19:


//--------------------- .nv.compat                --------------------------
	.section	.nv.compat,"",@"SHT_CUDA_COMPAT_INFO"
	.align	4
        /*0000*/ 	.byte	0x02, 0x09, 0x01, 0x00, 0x02, 0x02, 0x04, 0x00, 0x02, 0x05, 0x05, 0x00, 0x03, 0x07, 0x01, 0x01
        /*0010*/ 	.byte	0x02, 0x03, 0x01, 0x00, 0x02, 0x06, 0x01, 0x00, 0x04, 0x0b, 0x08, 0x00, 0x00, 0x00, 0x00, 0x00
        /*0020*/ 	.byte	0x00, 0x00, 0x00, 0x00


//--------------------- .nv.info._ZN7cutlass13device_kernelINS_4gemm6kernel13GemmUniversalIN4cute5tupleIJiiiiEEENS1_10collective13CollectiveMmaINS1_34MainloopSm90TmaGmmaWarpSpecializedILi4ENS5_IJNS4_1CILi1EEESB_SB_EEENS1_35KernelTmaWarpSpecializedCooperativeEEENS5_IJNSA_ILi192EEENSA_ILi240EEENSA_ILi128EEEEEEaNS5_IJlSB_lEEEaSJ_NS4_8TiledMMAINS4_8MMA_AtomIJNS4_4SM904GMMA26MMA_64x16x32_S32S8S8_SS_TNEEEENS4_6LayoutINS5_IJNSA_ILi2EEESB_SB_EEENS5_IJSB_NSA_ILi0EEEST_EEEEENS5_IJNS4_10UnderscoreESW_SW_EEEEENS4_13SM90_TMA_LOADENS4_14ComposedLayoutINS4_7SwizzleILi3ELi4ELi3EEENS4_18smem_ptr_flag_bitsILi8EEENSQ_INS5_IJNSA_ILi8EEESH_EEENS5_IJSH_SB_EEEEEEEvNS4_8identityESZ_S19_vS1A_EENS_8epilogue10collective6detail29Sm90TmaWarpSpecializedAdapterINS1D_15DefaultEpilogueIaSJ_SJ_NS1C_6thread17LinearCombinationIaLi1EiiLNS1H_9ScaleType4KindE0ELNS_15FloatRoundStyleE2EaEENS1_15EpilogueDefaultEEEEEvvEEEEvNT_6ParamsE --------------------------
	.section	.nv.info._ZN7cutlass13device_kernelINS_4gemm6kernel13GemmUniversalIN4cute5tupleIJiiiiEEENS1_10collective13CollectiveMmaINS1_34MainloopSm90TmaGmmaWarpSpecializedILi4ENS5_IJNS4_1CILi1EEESB_SB_EEENS1_35KernelTmaWarpSpecializedCooperativeEEENS5_IJNSA_ILi192EEENSA_ILi240EEENSA_ILi128EEEEEEaNS5_IJlSB_lEEEaSJ_NS4_8TiledMMAINS4_8MMA_AtomIJNS4_4SM904GMMA26MMA_64x16x32_S32S8S8_SS_TNEEEENS4_6LayoutINS5_IJNSA_ILi2EEESB_SB_EEENS5_IJSB_NSA_ILi0EEEST_EEEEENS5_IJNS4_10UnderscoreESW_SW_EEEEENS4_13SM90_TMA_LOADENS4_14ComposedLayoutINS4_7SwizzleILi3ELi4ELi3EEENS4_18smem_ptr_flag_bitsILi8EEENSQ_INS5_IJNSA_ILi8EEESH_EEENS5_IJSH_SB_EEEEEEEvNS4_8identityESZ_S19_vS1A_EENS_8epilogue10collective6detail29Sm90TmaWarpSpecializedAdapterINS1D_15DefaultEpilogueIaSJ_SJ_NS1C_6thread17LinearCombinationIaLi1EiiLNS1H_9ScaleType4KindE0ELNS_15FloatRoundStyleE2EaEENS1_15EpilogueDefaultEEEEEvvEEEEvNT_6ParamsE,"",@"SHT_CUDA_INFO"
	.sectionflags	@""
	.align	4


	//----- nvinfo : EIATTR_CUDA_API_VERSION
	.align		4
        /*0000*/ 	.byte	0x04, 0x37
        /*0002*/ 	.short	(.L_21 - .L_20)
.L_20:
        /*0004*/ 	.word	0x00000082


	//----- nvinfo : EIATTR_KPARAM_INFO
	.align		4
.L_21:
        /*0008*/ 	.byte	0x04, 0x17
        /*000a*/ 	.short	(.L_23 - .L_22)
.L_22:
        /*000c*/ 	.word	0x00000000
        /*0010*/ 	.short	0x0000
        /*0012*/ 	.short	0x0070
        /*0014*/ 	.byte	0x00, 0xf0, 0x01, 0x10


	//----- nvinfo : EIATTR_SPARSE_MMA_MASK
	.align		4
.L_23:
        /*0018*/ 	.byte	0x03, 0x50
        /*001a*/ 	.short	0x0000


	//----- nvinfo : EIATTR_MAXREG_COUNT
	.align		4
        /*001c*/ 	.byte	0x03, 0x1b
        /*001e*/ 	.short	0x00a8


	//----- nvinfo : EIATTR_NUM_BARRIERS
	.align		4
        /*0020*/ 	.byte	0x02, 0x4c
        /*0022*/ 	.byte	0x01
	.zero		1


	//----- nvinfo : EIATTR_EXTERNS
	.align		4
        /*0024*/ 	.byte	0x04, 0x0f
        /*0026*/ 	.short	(.L_25 - .L_24)


	//   ....[0]....
	.align		4
.L_24:
        /*0028*/ 	.word	index@(__assertfail)


	//----- nvinfo : EIATTR_ANNOTATIONS
	.align		4
.L_25:
        /*002c*/ 	.byte	0x04, 0x55
        /*002e*/ 	.short	(.L_27 - .L_26)


	//   ....[0]....
.L_26:
        /*0030*/ 	.word	0x00000001
        /*0034*/ 	.byte	0x90, 0x05, 0x00, 0x00, 0x01, 0x00, 0x00, 0x00, 0xb0, 0x05, 0x00, 0x00, 0x01, 0x00, 0x00, 0x00
        /* <DEDUP_REMOVED lines=271> */
        /*1134*/ 	.byte	0x00, 0xa6, 0x01, 0x00


	//----- nvinfo : EIATTR_MERCURY_ISA_VERSION
	.align		4
.L_27:
        /*1138*/ 	.byte	0x03, 0x5f
        /*113a*/ 	.short	0x0101


	//----- nvinfo : EIATTR_INT_WARP_WIDE_INSTR_OFFSETS
	.align		4
        /*113c*/ 	.byte	0x04, 0x31
        /*113e*/ 	.short	(.L_29 - .L_28)


	//   ....[0]....
.L_28:
        /*1140*/ 	.word	0x000003f0


	//   ....[1]....
        /*1144*/ 	.word	0x00000400


	//   ....[2]....
        /*1148*/ 	.word	0x000004d0


	//----- nvinfo : EIATTR_COOP_GROUP_MASK_REGIDS
	.align		4
.L_29:
        /*114c*/ 	.byte	0x04, 0x29
        /*114e*/ 	.short	(.L_31 - .L_30)


	//   ....[0]....
.L_30:
        /*1150*/ 	.word	0xffffffff


	//   ....[1]....
        /*1154*/ 	.word	0xffffffff


	//   ....[2]....
        /*1158*/ 	.word	0xffffffff


	//   ....[3]....
        /*115c*/ 	.word	0xffffffff


	//   ....[4]....
        /*1160*/ 	.word	0xffffffff


	//----- nvinfo : EIATTR_COOP_GROUP_INSTR_OFFSETS
	.align		4
.L_31:
        /*1164*/ 	.byte	0x04, 0x28
        /*1166*/ 	.short	(.L_33 - .L_32)


	//   ....[0]....
.L_32:
        /*1168*/ 	.word	0x00000070


	//   ....[1]....
        /*116c*/ 	.word	0x00000080


	//   ....[2]....
        /*1170*/ 	.word	0x00000140


	//   ....[3]....
        /*1174*/ 	.word	0x000002d0


	//   ....[4]....
        /*1178*/ 	.word	0x000010c0


	//----- nvinfo : EIATTR_REG_RECONFIG
	.align		4
.L_33:
        /*117c*/ 	.byte	0x01, 0x54
	.zero		2


	//----- nvinfo : EIATTR_SYSCALL_OFFSETS
	.align		4
        /*1180*/ 	.byte	0x04, 0x46
        /*1182*/ 	.short	(.L_35 - .L_34)


	//   ....[0]....
.L_34:
        /*1184*/ 	.word	0x00001290


	//----- nvinfo : EIATTR_MBARRIER_INSTR_OFFSETS
	.align		4
.L_35:
        /*1188*/ 	.byte	0x04, 0x39
        /*118a*/ 	.short	(.L_37 - .L_36)


	//   ....[0]....
.L_36:
        /*118c*/ 	.word	0x00000240
        /*1190*/ 	.word	0x000000ff
        /*1194*/ 	.word	0x00000000
        /*1198*/ 	.short	0x0100
        /*119a*/ 	.byte	0x08
	.zero		1


	//   ....[1]....
        /*119c*/ 	.word	0x00000250
        /*11a0*/ 	.word	0x000000ff
        /*11a4*/ 	.word	0x00000020
        /*11a8*/ 	.short	0x0100
        /*11aa*/ 	.byte	0x08
	.zero		1


	//   ....[2]....
        /*11ac*/ 	.word	0x00000260
        /*11b0*/ 	.word	0x000000ff
        /*11b4*/ 	.word	0x00000008
        /*11b8*/ 	.short	0x0100
        /*11ba*/ 	.byte	0x08
	.zero		1


	//   ....[3]....
        /*11bc*/ 	.word	0x00000270
        /*11c0*/ 	.word	0x000000ff
        /*11c4*/ 	.word	0x00000028
        /*11c8*/ 	.short	0x0100
        /*11ca*/ 	.byte	0x08
	.zero		1


	//   ....[4]....
        /*11cc*/ 	.word	0x00000280
        /*11d0*/ 	.word	0x000000ff
        /*11d4*/ 	.word	0x00000010
        /*11d8*/ 	.short	0x0100
        /*11da*/ 	.byte	0x08
	.zero		1


	//   ....[5]....
        /*11dc*/ 	.word	0x00000290
        /*11e0*/ 	.word	0x000000ff
        /*11e4*/ 	.word	0x00000030
        /*11e8*/ 	.short	0x0100
        /*11ea*/ 	.byte	0x08
	.zero		1


	//   ....[6]....
        /*11ec*/ 	.word	0x000002a0
        /*11f0*/ 	.word	0x000000ff
        /*11f4*/ 	.word	0x00000018
        /*11f8*/ 	.short	0x0100
        /*11fa*/ 	.byte	0x08
	.zero		1


	//   ....[7]....
        /*11fc*/ 	.word	0x000002b0
        /*1200*/ 	.word	0x000000ff
        /*1204*/ 	.word	0x00000038
        /*1208*/ 	.short	0x0100
        /*120a*/ 	.byte	0x08
	.zero		1


	//   ....[8]....
        /*120c*/ 	.word	0x00000540
        /*1210*/ 	.word	0x000000ff
        /*1214*/ 	.word	0x00000050
        /*1218*/ 	.short	0x0100
        /*121a*/ 	.byte	0x06
	.zero		1


	//   ....[9]....
        /*121c*/ 	.word	0x000005d0
        /*1220*/ 	.word	0x000000ff
        /*1224*/ 	.word	0x00000058
        /*1228*/ 	.short	0x0100
        /*122a*/ 	.byte	0x06
	.zero		1


	//   ....[10]....
        /*122c*/ 	.word	0x000013b0
        /*1230*/ 	.word	0x00000003
        /*1234*/ 	.word	0x00000000
        /*1238*/ 	.short	0x010a
        /*123a*/ 	.byte	0x3f
	.zero		1


	//   ....[11]....
        /*123c*/ 	.word	0x000013f0
        /*1240*/ 	.word	0x00000003
        /*1244*/ 	.word	0x00000000
        /*1248*/ 	.short	0x010a
        /*124a*/ 	.byte	0x3f
	.zero		1


	//   ....[12]....
        /*124c*/ 	.word	0x00005ff0
        /*1250*/ 	.word	0x00000005
        /*1254*/ 	.word	0x00000000
        /*1258*/ 	.short	0x010a
        /*125a*/ 	.byte	0x3f
	.zero		1


	//   ....[13]....
        /*125c*/ 	.word	0x00006030
        /*1260*/ 	.word	0x00000005
        /*1264*/ 	.word	0x00000000
        /*1268*/ 	.short	0x010a
        /*126a*/ 	.byte	0x3f
	.zero		1


	//   ....[14]....
        /*126c*/ 	.word	0x0000a900
        /*1270*/ 	.word	0x00000005
        /*1274*/ 	.word	0x00000000
        /*1278*/ 	.short	0x0101
        /*127a*/ 	.byte	0x3f
	.zero		1


	//   ....[15]....
        /*127c*/ 	.word	0x0000ab10
        /*1280*/ 	.word	0x00000000
        /*1284*/ 	.word	0x00000000
        /*1288*/ 	.short	0x0101
        /*128a*/ 	.byte	0x3f
	.zero		1


	//   ....[16]....
        /*128c*/ 	.word	0x00019b80
        /*1290*/ 	.word	0x0000000c
        /*1294*/ 	.word	0x00000020
        /*1298*/ 	.short	0x010a
        /*129a*/ 	.byte	0x3f
	.zero		1


	//   ....[17]....
        /*129c*/ 	.word	0x00019f30
        /*12a0*/ 	.word	0x00000003
        /*12a4*/ 	.word	0x00000058
        /*12a8*/ 	.short	0x0101
        /*12aa*/ 	.byte	0x3f
	.zero		1


	//   ....[18]....
        /*12ac*/ 	.word	0x0001a6c0
        /*12b0*/ 	.word	0x00000007
        /*12b4*/ 	.word	0x00000000
        /*12b8*/ 	.short	0x010a
        /*12ba*/ 	.byte	0x3f
	.zero		1


	//   ....[19]....
        /*12bc*/ 	.word	0x0001a740
        /*12c0*/ 	.word	0x00000009
        /*12c4*/ 	.word	0x00000000
        /*12c8*/ 	.short	0x010a
        /*12ca*/ 	.byte	0x3f
	.zero		1


	//   ....[20]....
        /*12cc*/ 	.word	0x0001a7d0
        /*12d0*/ 	.word	0x00000006
        /*12d4*/ 	.word	0x00000000
        /*12d8*/ 	.short	0x010a
        /*12da*/ 	.byte	0x3f
	.zero		1


	//   ....[21]....
        /*12dc*/ 	.word	0x0001a860
        /*12e0*/ 	.word	0x00000003
        /*12e4*/ 	.word	0x00000000
        /*12e8*/ 	.short	0x010a
        /*12ea*/ 	.byte	0x3f
	.zero		1


	//   ....[22]....
        /*12ec*/ 	.word	0x0001a8c0
        /*12f0*/ 	.word	0x00000003
        /*12f4*/ 	.word	0x00000000
        /*12f8*/ 	.short	0x010a
        /*12fa*/ 	.byte	0x3f
	.zero		1


	//   ....[23]....
        /*12fc*/ 	.word	0x0001a910
        /*1300*/ 	.word	0x00000005
        /*1304*/ 	.word	0x00000000
        /*1308*/ 	.short	0x010a
        /*130a*/ 	.byte	0x3f
	.zero		1


	//   ....[24]....
        /*130c*/ 	.word	0x0001a9e0
        /*1310*/ 	.word	0x0000000c
        /*1314*/ 	.word	0x00000020
        /*1318*/ 	.short	0x010a
        /*131a*/ 	.byte	0x3f
	.zero		1


	//   ....[25]....
        /*131c*/ 	.word	0x0001aab0
        /*1320*/ 	.word	0x00000007
        /*1324*/ 	.word	0x00000000
        /*1328*/ 	.short	0x010a
        /*132a*/ 	.byte	0x3f
	.zero		1


	//   ....[26]....
        /*132c*/ 	.word	0x0001ab00
        /*1330*/ 	.word	0x00000009
        /*1334*/ 	.word	0x00000000
        /*1338*/ 	.short	0x010a
        /*133a*/ 	.byte	0x3f
	.zero		1


	//   ....[27]....
        /*133c*/ 	.word	0x0001ab50
        /*1340*/ 	.word	0x00000006
        /*1344*/ 	.word	0x00000000
        /*1348*/ 	.short	0x010a
        /*134a*/ 	.byte	0x3f
	.zero		1


	//----- nvinfo : EIATTR_NUM_MBARRIERS
	.align		4
.L_37:
        /*134c*/ 	.byte	0x03, 0x38
        /*134e*/ 	.short	0x000a


	//----- nvinfo : EIATTR_EXIT_INSTR_OFFSETS
	.align		4
        /*1350*/ 	.byte	0x04, 0x1c
        /*1352*/ 	.short	(.L_39 - .L_38)


	//   ....[0]....
.L_38:
        /*1354*/ 	.word	0x00000620


	//   ....[1]....
        /*1358*/ 	.word	0x00000f80


	//   ....[2]....
        /*135c*/ 	.word	0x00019180


	//   ....[3]....
        /*1360*/ 	.word	0x00019800


	//   ....[4]....
        /*1364*/ 	.word	0x0001a8b0


	//----- nvinfo : EIATTR_MAX_THREADS
	.align		4
.L_39:
        /*1368*/ 	.byte	0x04, 0x05
        /*136a*/ 	.short	(.L_41 - .L_40)
.L_40:
        /*136c*/ 	.word	0x00000180
        /*1370*/ 	.word	0x00000001
        /*1374*/ 	.word	0x00000001


	//----- nvinfo : EIATTR_CRS_STACK_SIZE
	.align		4
.L_41:
        /*1378*/ 	.byte	0x04, 0x1e
        /*137a*/ 	.short	(.L_43 - .L_42)
.L_42:
        /*137c*/ 	.word	0x00000000


	//----- nvinfo : EIATTR_CBANK_PARAM_SIZE
	.align		4
.L_43:
        /*1380*/ 	.byte	0x03, 0x19
        /*1382*/ 	.short	0x0470


	//----- nvinfo : EIATTR_PARAM_CBANK
	.align		4
        /*1384*/ 	.byte	0x04, 0x0a
        /*1386*/ 	.short	(.L_45 - .L_44)
	.align		4
.L_44:
        /*1388*/ 	.word	index@(.nv.constant0._ZN7cutlass13device_kernelINS_4gemm6kernel13GemmUniversalIN4cute5tupleIJiiiiEEENS1_10collective13CollectiveMmaINS1_34MainloopSm90TmaGmmaWarpSpecializedILi4ENS5_IJNS4_1CILi1EEESB_SB_EEENS1_35KernelTmaWarpSpecializedCooperativeEEENS5_IJNSA_ILi192EEENSA_ILi240EEENSA_ILi128EEEEEEaNS5_IJlSB_lEEEaSJ_NS4_8TiledMMAINS4_8MMA_AtomIJNS4_4SM904GMMA26MMA_64x16x32_S32S8S8_SS_TNEEEENS4_6LayoutINS5_IJNSA_ILi2EEESB_SB_EEENS5_IJSB_NSA_ILi0EEEST_EEEEENS5_IJNS4_10UnderscoreESW_SW_EEEEENS4_13SM90_TMA_LOADENS4_14ComposedLayoutINS4_7SwizzleILi3ELi4ELi3EEENS4_18smem_ptr_flag_bitsILi8EEENSQ_INS5_IJNSA_ILi8EEESH_EEENS5_IJSH_SB_EEEEEEEvNS4_8identityESZ_S19_vS1A_EENS_8epilogue10collective6detail29Sm90TmaWarpSpecializedAdapterINS1D_15DefaultEpilogueIaSJ_SJ_NS1C_6thread17LinearCombinationIaLi1EiiLNS1H_9ScaleType4KindE0ELNS_15FloatRoundStyleE2EaEENS1_15EpilogueDefaultEEEEEvvEEEEvNT_6ParamsE)
        /*138c*/ 	.short	0x0210
        /*138e*/ 	.short	0x0470


	//----- nvinfo : EIATTR_SW_WAR
	.align		4
.L_45:
        /*1390*/ 	.byte	0x04, 0x36
        /*1392*/ 	.short	(.L_47 - .L_46)
.L_46:
        /*1394*/ 	.word	0x00000008
.L_47:


//--------------------- .nv.callgraph             --------------------------
	.section	.nv.callgraph,"",@"SHT_CUDA_CALLGRAPH"
	.align	4
	.sectionentsize	8
	.align		4
        /*0000*/ 	.word	0x00000000
	.align		4
        /*0004*/ 	.word	0xffffffff
	.align		4
        /*0008*/ 	.word	index@(_ZN7cutlass13device_kernelINS_4gemm6kernel13GemmUniversalIN4cute5tupleIJiiiiEEENS1_10collective13CollectiveMmaINS1_34MainloopSm90TmaGmmaWarpSpecializedILi4ENS5_IJNS4_1CILi1EEESB_SB_EEENS1_35KernelTmaWarpSpecializedCooperativeEEENS5_IJNSA_ILi192EEENSA_ILi240EEENSA_ILi128EEEEEEaNS5_IJlSB_lEEEaSJ_NS4_8TiledMMAINS4_8MMA_AtomIJNS4_4SM904GMMA26MMA_64x16x32_S32S8S8_SS_TNEEEENS4_6LayoutINS5_IJNSA_ILi2EEESB_SB_EEENS5_IJSB_NSA_ILi0EEEST_EEEEENS5_IJNS4_10UnderscoreESW_SW_EEEEENS4_13SM90_TMA_LOADENS4_14ComposedLayoutINS4_7SwizzleILi3ELi4ELi3EEENS4_18smem_ptr_flag_bitsILi8EEENSQ_INS5_IJNSA_ILi8EEESH_EEENS5_IJSH_SB_EEEEEEEvNS4_8identityESZ_S19_vS1A_EENS_8epilogue10collective6detail29Sm90TmaWarpSpecializedAdapterINS1D_15DefaultEpilogueIaSJ_SJ_NS1C_6thread17LinearCombinationIaLi1EiiLNS1H_9ScaleType4KindE0ELNS_15FloatRoundStyleE2EaEENS1_15EpilogueDefaultEEEEEvvEEEEvNT_6ParamsE)
	.align		4
        /*000c*/ 	.word	index@(__assertfail)
	.align		4
        /*0010*/ 	.word	0x00000000
	.align		4
        /*0014*/ 	.word	0xfffffffe
	.align		4
        /*0018*/ 	.word	0x00000000
	.align		4
        /*001c*/ 	.word	0xfffffffd
	.align		4
        /*0020*/ 	.word	0x00000000
	.align		4
        /*0024*/ 	.word	0xfffffffc


//--------------------- .nv.constant4             --------------------------
	.section	.nv.constant4,"a",@progbits
	.align	8
	.align		8
.nv.constant4:
        /*0000*/ 	.dword	__assertfail
	.align		8
        /*0008*/ 	.dword	__unnamed_1
	.align		8
        /*0010*/ 	.dword	_ZN39_INTERNAL_6153d540_4_k_cu_e530db71_92084cuda3std3__45__cpo5beginE
	.align		8
        /*0018*/ 	.dword	_ZN39_INTERNAL_6153d540_4_k_cu_e530db71_92084cuda3std3__45__cpo3endE
	.align		8
        /*0020*/ 	.dword	_ZN39_INTERNAL_6153d540_4_k_cu_e530db71_92084cuda3std3__45__cpo6cbeginE
	.align		8
        /*0028*/ 	.dword	_ZN39_INTERNAL_6153d540_4_k_cu_e530db71_92084cuda3std3__45__cpo4cendE
	.align		8
        /*0030*/ 	.dword	_ZN39_INTERNAL_6153d540_4_k_cu_e530db71_92084cuda3std3__441_GLOBAL__N__6153d540_4_k_cu_e530db71_92086ignoreE
	.align		8
        /*0038*/ 	.dword	_ZN39_INTERNAL_6153d540_4_k_cu_e530db71_92084cuda3std3__419piecewise_constructE
	.align		8
        /*0040*/ 	.dword	_ZN39_INTERNAL_6153d540_4_k_cu_e530db71_92084cuda3std3__48in_placeE
	.align		8
        /*0048*/ 	.dword	_ZN39_INTERNAL_6153d540_4_k_cu_e530db71_92084cuda3std6ranges3__45__cpo4swapE
	.align		8
        /*0050*/ 	.dword	_ZN39_INTERNAL_6153d540_4_k_cu_e530db71_92084cuda3std6ranges3__45__cpo9iter_moveE
	.align		8
        /*0058*/ 	.dword	_ZN39_INTERNAL_6153d540_4_k_cu_e530db71_92084cute7productE
	.align		8
        /*0060*/ 	.dword	_ZN39_INTERNAL_6153d540_4_k_cu_e530db71_92084cute1_E
	.align		8
        /*0068*/ 	.dword	$str$22
	.align		8
        /*0070*/ 	.dword	$str$23


//--------------------- .text._ZN7cutlass13device_kernelINS_4gemm6kernel13GemmUniversalIN4cute5tupleIJiiiiEEENS1_10collective13CollectiveMmaINS1_34MainloopSm90TmaGmmaWarpSpecializedILi4ENS5_IJNS4_1CILi1EEESB_SB_EEENS1_35KernelTmaWarpSpecializedCooperativeEEENS5_IJNSA_ILi192EEENSA_ILi240EEENSA_ILi128EEEEEEaNS5_IJlSB_lEEEaSJ_NS4_8TiledMMAINS4_8MMA_AtomIJNS4_4SM904GMMA26MMA_64x16x32_S32S8S8_SS_TNEEEENS4_6LayoutINS5_IJNSA_ILi2EEESB_SB_EEENS5_IJSB_NSA_ILi0EEEST_EEEEENS5_IJNS4_10UnderscoreESW_SW_EEEEENS4_13SM90_TMA_LOADENS4_14ComposedLayoutINS4_7SwizzleILi3ELi4ELi3EEENS4_18smem_ptr_flag_bitsILi8EEENSQ_INS5_IJNSA_ILi8EEESH_EEENS5_IJSH_SB_EEEEEEEvNS4_8identityESZ_S19_vS1A_EENS_8epilogue10collective6detail29Sm90TmaWarpSpecializedAdapterINS1D_15DefaultEpilogueIaSJ_SJ_NS1C_6thread17LinearCombinationIaLi1EiiLNS1H_9ScaleType4KindE0ELNS_15FloatRoundStyleE2EaEENS1_15EpilogueDefaultEEEEEvvEEEEvNT_6ParamsE --------------------------
	.section	.text._ZN7cutlass13device_kernelINS_4gemm6kernel13GemmUniversalIN4cute5tupleIJiiiiEEENS1_10collective13CollectiveMmaINS1_34MainloopSm90TmaGmmaWarpSpecializedILi4ENS5_IJNS4_1CILi1EEESB_SB_EEENS1_35KernelTmaWarpSpecializedCooperativeEEENS5_IJNSA_ILi192EEENSA_ILi240EEENSA_ILi128EEEEEEaNS5_IJlSB_lEEEaSJ_NS4_8TiledMMAINS4_8MMA_AtomIJNS4_4SM904GMMA26MMA_64x16x32_S32S8S8_SS_TNEEEENS4_6LayoutINS5_IJNSA_ILi2EEESB_SB_EEENS5_IJSB_NSA_ILi0EEEST_EEEEENS5_IJNS4_10UnderscoreESW_SW_EEEEENS4_13SM90_TMA_LOADENS4_14ComposedLayoutINS4_7SwizzleILi3ELi4ELi3EEENS4_18smem_ptr_flag_bitsILi8EEENSQ_INS5_IJNSA_ILi8EEESH_EEENS5_IJSH_SB_EEEEEEEvNS4_8identityESZ_S19_vS1A_EENS_8epilogue10collective6detail29Sm90TmaWarpSpecializedAdapterINS1D_15DefaultEpilogueIaSJ_SJ_NS1C_6thread17LinearCombinationIaLi1EiiLNS1H_9ScaleType4KindE0ELNS_15FloatRoundStyleE2EaEENS1_15EpilogueDefaultEEEEEvvEEEEvNT_6ParamsE,"ax",@progbits
	.align	128
.text._ZN7cutlass13device_kernelINS_4gemm6kernel13GemmUniversalIN4cute5tupleIJiiiiEEENS1_10collective13CollectiveMmaINS1_34MainloopSm90TmaGmmaWarpSpecializedILi4ENS5_IJNS4_1CILi1EEESB_SB_EEENS1_35KernelTmaWarpSpecializedCooperativeEEENS5_IJNSA_ILi192EEENSA_ILi240EEENSA_ILi128EEEEEEaNS5_IJlSB_lEEEaSJ_NS4_8TiledMMAINS4_8MMA_AtomIJNS4_4SM904GMMA26MMA_64x16x32_S32S8S8_SS_TNEEEENS4_6LayoutINS5_IJNSA_ILi2EEESB_SB_EEENS5_IJSB_NSA_ILi0EEEST_EEEEENS5_IJNS4_10UnderscoreESW_SW_EEEEENS4_13SM90_TMA_LOADENS4_14ComposedLayoutINS4_7SwizzleILi3ELi4ELi3EEENS4_18smem_ptr_flag_bitsILi8EEENSQ_INS5_IJNSA_ILi8EEESH_EEENS5_IJSH_SB_EEEEEEEvNS4_8identityESZ_S19_vS1A_EENS_8epilogue10collective6detail29Sm90TmaWarpSpecializedAdapterINS1D_15DefaultEpilogueIaSJ_SJ_NS1C_6thread17LinearCombinationIaLi1EiiLNS1H_9ScaleType4KindE0ELNS_15FloatRoundStyleE2EaEENS1_15EpilogueDefaultEEEEEvvEEEEvNT_6ParamsE:
        .type           _ZN7cutlass13device_kernelINS_4gemm6kernel13GemmUniversalIN4cute5tupleIJiiiiEEENS1_10collective13CollectiveMmaINS1_34MainloopSm90TmaGmmaWarpSpecializedILi4ENS5_IJNS4_1CILi1EEESB_SB_EEENS1_35KernelTmaWarpSpecializedCooperativeEEENS5_IJNSA_ILi192EEENSA_ILi240EEENSA_ILi128EEEEEEaNS5_IJlSB_lEEEaSJ_NS4_8TiledMMAINS4_8MMA_AtomIJNS4_4SM904GMMA26MMA_64x16x32_S32S8S8_SS_TNEEEENS4_6LayoutINS5_IJNSA_ILi2EEESB_SB_EEENS5_IJSB_NSA_ILi0EEEST_EEEEENS5_IJNS4_10UnderscoreESW_SW_EEEEENS4_13SM90_TMA_LOADENS4_14ComposedLayoutINS4_7SwizzleILi3ELi4ELi3EEENS4_18smem_ptr_flag_bitsILi8EEENSQ_INS5_IJNSA_ILi8EEESH_EEENS5_IJSH_SB_EEEEEEEvNS4_8identityESZ_S19_vS1A_EENS_8epilogue10collective6detail29Sm90TmaWarpSpecializedAdapterINS1D_15DefaultEpilogueIaSJ_SJ_NS1C_6thread17LinearCombinationIaLi1EiiLNS1H_9ScaleType4KindE0ELNS_15FloatRoundStyleE2EaEENS1_15EpilogueDefaultEEEEEvvEEEEvNT_6ParamsE,@function
        .size           _ZN7cutlass13device_kernelINS_4gemm6kernel13GemmUniversalIN4cute5tupleIJiiiiEEENS1_10collective13CollectiveMmaINS1_34MainloopSm90TmaGmmaWarpSpecializedILi4ENS5_IJNS4_1CILi1EEESB_SB_EEENS1_35KernelTmaWarpSpecializedCooperativeEEENS5_IJNSA_ILi192EEENSA_ILi240EEENSA_ILi128EEEEEEaNS5_IJlSB_lEEEaSJ_NS4_8TiledMMAINS4_8MMA_AtomIJNS4_4SM904GMMA26MMA_64x16x32_S32S8S8_SS_TNEEEENS4_6LayoutINS5_IJNSA_ILi2EEESB_SB_EEENS5_IJSB_NSA_ILi0EEEST_EEEEENS5_IJNS4_10UnderscoreESW_SW_EEEEENS4_13SM90_TMA_LOADENS4_14ComposedLayoutINS4_7SwizzleILi3ELi4ELi3EEENS4_18smem_ptr_flag_bitsILi8EEENSQ_INS5_IJNSA_ILi8EEESH_EEENS5_IJSH_SB_EEEEEEEvNS4_8identityESZ_S19_vS1A_EENS_8epilogue10collective6detail29Sm90TmaWarpSpecializedAdapterINS1D_15DefaultEpilogueIaSJ_SJ_NS1C_6thread17LinearCombinationIaLi1EiiLNS1H_9ScaleType4KindE0ELNS_15FloatRoundStyleE2EaEENS1_15EpilogueDefaultEEEEEvvEEEEvNT_6ParamsE,(.L_x_550 - _ZN7cutlass13device_kernelINS_4gemm6kernel13GemmUniversalIN4cute5tupleIJiiiiEEENS1_10collective13CollectiveMmaINS1_34MainloopSm90TmaGmmaWarpSpecializedILi4ENS5_IJNS4_1CILi1EEESB_SB_EEENS1_35KernelTmaWarpSpecializedCooperativeEEENS5_IJNSA_ILi192EEENSA_ILi240EEENSA_ILi128EEEEEEaNS5_IJlSB_lEEEaSJ_NS4_8TiledMMAINS4_8MMA_AtomIJNS4_4SM904GMMA26MMA_64x16x32_S32S8S8_SS_TNEEEENS4_6LayoutINS5_IJNSA_ILi2EEESB_SB_EEENS5_IJSB_NSA_ILi0EEEST_EEEEENS5_IJNS4_10UnderscoreESW_SW_EEEEENS4_13SM90_TMA_LOADENS4_14ComposedLayoutINS4_7SwizzleILi3ELi4ELi3EEENS4_18smem_ptr_flag_bitsILi8EEENSQ_INS5_IJNSA_ILi8EEESH_EEENS5_IJSH_SB_EEEEEEEvNS4_8identityESZ_S19_vS1A_EENS_8epilogue10collective6detail29Sm90TmaWarpSpecializedAdapterINS1D_15DefaultEpilogueIaSJ_SJ_NS1C_6thread17LinearCombinationIaLi1EiiLNS1H_9ScaleType4KindE0ELNS_15FloatRoundStyleE2EaEENS1_15EpilogueDefaultEEEEEvvEEEEvNT_6ParamsE)
        .other          _ZN7cutlass13device_kernelINS_4gemm6kernel13GemmUniversalIN4cute5tupleIJiiiiEEENS1_10collective13CollectiveMmaINS1_34MainloopSm90TmaGmmaWarpSpecializedILi4ENS5_IJNS4_1CILi1EEESB_SB_EEENS1_35KernelTmaWarpSpecializedCooperativeEEENS5_IJNSA_ILi192EEENSA_ILi240EEENSA_ILi128EEEEEEaNS5_IJlSB_lEEEaSJ_NS4_8TiledMMAINS4_8MMA_AtomIJNS4_4SM904GMMA26MMA_64x16x32_S32S8S8_SS_TNEEEENS4_6LayoutINS5_IJNSA_ILi2EEESB_SB_EEENS5_IJSB_NSA_ILi0EEEST_EEEEENS5_IJNS4_10UnderscoreESW_SW_EEEEENS4_13SM90_TMA_LOADENS4_14ComposedLayoutINS4_7SwizzleILi3ELi4ELi3EEENS4_18smem_ptr_flag_bitsILi8EEENSQ_INS5_IJNSA_ILi8EEESH_EEENS5_IJSH_SB_EEEEEEEvNS4_8identityESZ_S19_vS1A_EENS_8epilogue10collective6detail29Sm90TmaWarpSpecializedAdapterINS1D_15DefaultEpilogueIaSJ_SJ_NS1C_6thread17LinearCombinationIaLi1EiiLNS1H_9ScaleType4KindE0ELNS_15FloatRoundStyleE2EaEENS1_15EpilogueDefaultEEEEEvvEEEEvNT_6ParamsE,@"STO_CUDA_ENTRY STV_DEFAULT"
_ZN7cutlass13device_kernelINS_4gemm6kernel13GemmUniversalIN4cute5tupleIJiiiiEEENS1_10collective13CollectiveMmaINS1_34MainloopSm90TmaGmmaWarpSpecializedILi4ENS5_IJNS4_1CILi1EEESB_SB_EEENS1_35KernelTmaWarpSpecializedCooperativeEEENS5_IJNSA_ILi192EEENSA_ILi240EEENSA_ILi128EEEEEEaNS5_IJlSB_lEEEaSJ_NS4_8TiledMMAINS4_8MMA_AtomIJNS4_4SM904GMMA26MMA_64x16x32_S32S8S8_SS_TNEEEENS4_6LayoutINS5_IJNSA_ILi2EEESB_SB_EEENS5_IJSB_NSA_ILi0EEEST_EEEEENS5_IJNS4_10UnderscoreESW_SW_EEEEENS4_13SM90_TMA_LOADENS4_14ComposedLayoutINS4_7SwizzleILi3ELi4ELi3EEENS4_18smem_ptr_flag_bitsILi8EEENSQ_INS5_IJNSA_ILi8EEESH_EEENS5_IJSH_SB_EEEEEEEvNS4_8identityESZ_S19_vS1A_EENS_8epilogue10collective6detail29Sm90TmaWarpSpecializedAdapterINS1D_15DefaultEpilogueIaSJ_SJ_NS1C_6thread17LinearCombinationIaLi1EiiLNS1H_9ScaleType4KindE0ELNS_15FloatRoundStyleE2EaEENS1_15EpilogueDefaultEEEEEvvEEEEvNT_6ParamsE:
[----:B------:R-:W0:Y:S02]  /*0000*/  LDC R1, c[0x0][0x28] ;  /* 0x00000a00ff017b82 */ /* 0x000e240000000800 */
[----:B0-----:R-:W-:Y:S01]  /*0010*/  VIADD R1, R1, 0xfffffce8 ;  /* 0xfffffce801017836 */ /* 0x001fe20000000000 */
[----:B------:R-:W0:Y:S01]  /*0020*/  S2R R2, SR_TID.X ;  /* 0x0000000000027919 */ /* 0x000e220000002100 */
[----:B------:R-:W-:Y:S01]  /*0030*/  ELECT P0, URZ, PT ;  /* 0x00000000003f782f */ /* 0x000fe20003800000 */
[----:B------:R-:W-:Y:S01]  /*0040*/  BSSY B0, `(.L_x_0) ;  /* 0x000000f000007945 */ /* 0x000fe20003800000 */
[--C-:B0-----:R-:W-:Y:S02]  /*0050*/  SHF.R.U32.HI R0, RZ, 0x5, R2.reuse ;  /* 0x00000005ff007819 */ /* 0x101fe40000011602 */
[----:B------:R-:W-:-:S03]  /*0060*/  SHF.R.U32.HI R2, RZ, 0x7, R2 ;  /* 0x00000007ff027819 */ /* 0x000fc60000011602 */
[----:B------:R-:W0:Y:S04]  /*0070*/  SHFL.IDX PT, R3, R0, RZ, 0x1f ;  /* 0x00001fff00037589 */ /* 0x000e2800000e0000 */
[----:B------:R1:W2:Y:S01]  /*0080*/  SHFL.IDX PT, R5, R2, RZ, 0x1f ;  /* 0x00001fff02057589 */ /* 0x0002a200000e0000 */
[----:B0-----:R-:W-:-:S13]  /*0090*/  ISETP.NE.OR P0, PT, R3, RZ, !P0 ;  /* 0x000000ff0300720c */ /* 0x001fda0004705670 */
[----:B-12---:R-:W-:Y:S05]  /*00a0*/  @P0 BRA `(.L_x_1) ;  /* 0x0000000000200947 */ /* 0x006fea0003800000 */
[----:B------:R-:W-:Y:S02]  /*00b0*/  ULDC.64 UR4, c[0x0][0x198] ;  /* 0x0000660000047ab9 */ /* 0x000fe40000000a00 */
[----:B------:R-:W-:Y:S02]  /*00c0*/  UIADD3 UR6, UP0, UR4, 0xf0, URZ ;  /* 0x000000f004067890 */ /* 0x000fe4000ff1e03f */
[----:B------:R-:W-:Y:S02]  /*00d0*/  UIADD3 UR4, UP1, UR4, 0x1f0, URZ ;  /* 0x000001f004047890 */ /* 0x000fe4000ff3e03f */
[----:B------:R-:W-:Y:S02]  /*00e0*/  UIADD3.X UR7, URZ, UR5, URZ, UP0, !UPT ;  /* 0x000000053f077290 */ /* 0x000fe400087fe43f */
[----:B------:R-:W-:-:S07]  /*00f0*/  UIADD3.X UR5, URZ, UR5, URZ, UP1, !UPT ;  /* 0x000000053f057290 */ /* 0x000fce0008ffe43f */
[----:B------:R0:W-:Y:S02]  /*0100*/  UTMACCTL.PF [UR6] ;  /* 0x00000000060079b9 */ /* 0x0001e40008040000 */
[----:B------:R0:W-:Y:S02]  /*0110*/  UTMACCTL.PF [UR4] ;  /* 0x00000000040079b9 */ /* 0x0001e40008040000 */
[----:B0-----:R-:W-:Y:S01]  /*0120*/  NOP ;  /* 0x0000000000007918 */ /* 0x001fe20000000000 */
.L_x_1:
[----:B------:R-:W-:Y:S05]  /*0130*/  BSYNC B0 ;  /* 0x0000000000007941 */ /* 0x000fea0003800000 */
.L_x_0:
[----:B------:R-:W0:Y:S02]  /*0140*/  SHFL.IDX PT, R2, R0, RZ, 0x1f ;  /* 0x00001fff00027589 */ /* 0x000e2400000e0000 */
[----:B0-----:R-:W-:-:S13]  /*0150*/  ISETP.NE.AND P0, PT, R2, RZ, PT ;  /* 0x000000ff0200720c */ /* 0x001fda0003f05270 */
[----:B------:R-:W-:Y:S05]  /*0160*/  @P0 BRA `(.L_x_2) ;  /* 0x0000000000580947 */ /* 0x000fea0003800000 */
[----:B------:R-:W0:Y:S01]  /*0170*/  S2UR UR8, SR_CgaCtaId ;  /* 0x00000000000879c3 */ /* 0x000e220000008800 */
[----:B------:R-:W-:Y:S01]  /*0180*/  UMOV UR4, 0x400 ;  /* 0x0000040000047882 */ /* 0x000fe20000000000 */
[----:B------:R-:W-:Y:S01]  /*0190*/  UMOV UR5, 0x1 ;  /* 0x0000000100057882 */ /* 0x000fe20000000000 */
[----:B------:R-:W-:Y:S01]  /*01a0*/  UMOV UR6, 0x100 ;  /* 0x0000010000067882 */ /* 0x000fe20000000000 */
[----:B------:R-:W-:Y:S01]  /*01b0*/  ELECT P0, URZ, PT ;  /* 0x00000000003f782f */ /* 0x000fe20003800000 */
[----:B------:R-:W-:-:S04]  /*01c0*/  UIADD3 UR6, -UR6, 0x100000, URZ ;  /* 0x0010000006067890 */ /* 0x000fc8000fffe13f */
[----:B------:R-:W-:Y:S02]  /*01d0*/  USHF.L.U32 UR7, UR6, 0xb, URZ ;  /* 0x0000000b06077899 */ /* 0x000fe4000800063f */
[----:B------:R-:W-:Y:S02]  /*01e0*/  USHF.L.U32 UR6, UR6, 0x1, URZ ;  /* 0x0000000106067899 */ /* 0x000fe4000800063f */
[----:B0-----:R-:W-:Y:S02]  /*01f0*/  ULEA UR8, UR8, UR4, 0x18 ;  /* 0x0000000408087291 */ /* 0x001fe4000f8ec03f */
[----:B------:R-:W-:-:S04]  /*0200*/  UIADD3 UR4, -UR5, 0x100000, URZ ;  /* 0x0010000005047890 */ /* 0x000fc8000fffe13f */
[----:B------:R-:W-:Y:S02]  /*0210*/  USHF.L.U32 UR5, UR4, 0xb, URZ ;  /* 0x0000000b04057899 */ /* 0x000fe4000800063f */
[----:B------:R-:W-:Y:S01]  /*0220*/  USHF.L.U32 UR4, UR4, 0x1, URZ ;  /* 0x0000000104047899 */ /* 0x000fe2000800063f */
[----:B------:R-:W0:Y:S11]  /*0230*/  FENCE.VIEW.ASYNC.S ;  /* 0x00000000000073c6 */ /* 0x000e360000000000 */
[----:B0-----:R0:W1:Y:S01]  /*0240*/  SYNCS.EXCH.64 URZ, [UR8], UR4 ;  /* 0x00000004083f75b2 */ /* 0x0010620008000100 */
[----:B------:R0:W2:Y:S01]  /*0250*/  SYNCS.EXCH.64 URZ, [UR8+0x20], UR6 ;  /* 0x00002006083f75b2 */ /* 0x0000a20008000100 */
[----:B------:R0:W3:Y:S01]  /*0260*/  SYNCS.EXCH.64 URZ, [UR8+0x8], UR4 ;  /* 0x00000804083f75b2 */ /* 0x0000e20008000100 */
[----:B------:R0:W4:Y:S01]  /*0270*/  SYNCS.EXCH.64 URZ, [UR8+0x28], UR6 ;  /* 0x00002806083f75b2 */ /* 0x0001220008000100 */
[----:B------:R0:W0:Y:S01]  /*0280*/  SYNCS.EXCH.64 URZ, [UR8+0x10], UR4 ;  /* 0x00001004083f75b2 */ /* 0x0000220008000100 */
[----:B------:R0:W0:Y:S01]  /*0290*/  SYNCS.EXCH.64 URZ, [UR8+0x30], UR6 ;  /* 0x00003006083f75b2 */ /* 0x0000220008000100 */
[----:B------:R0:W0:Y:S01]  /*02a0*/  SYNCS.EXCH.64 URZ, [UR8+0x18], UR4 ;  /* 0x00001804083f75b2 */ /* 0x0000220008000100 */
[----:B------:R0:W0:Y:S01]  /*02b0*/  SYNCS.EXCH.64 URZ, [UR8+0x38], UR6 ;  /* 0x00003806083f75b2 */ /* 0x0000220008000100 */
[----:B------:R-:W-:Y:S01]  /*02c0*/  NOP ;  /* 0x0000000000007918 */ /* 0x000fe20000000000 */
.L_x_2:
[----:B------:R-:W5:Y:S01]  /*02d0*/  SHFL.IDX PT, R0, R0, RZ, 0x1f ;  /* 0x00001fff00007589 */ /* 0x000f6200000e0000 */
[----:B------:R-:W1:Y:S01]  /*02e0*/  LDC R2, c[0x0][0x65c] ;  /* 0x00019700ff027b82 */ /* 0x000e620000000800 */
[----:B------:R-:W-:Y:S02]  /*02f0*/  ELECT P0, URZ, PT ;  /* 0x00000000003f782f */ /* 0x000fe40003800000 */
[----:B------:R-:W-:Y:S01]  /*0300*/  SHF.R.S32.HI R6, RZ, 0x1f, R3 ;  /* 0x0000001fff067819 */ /* 0x000fe20000011403 */
[----:B------:R-:W2:Y:S01]  /*0310*/  S2R R4, SR_CTAID.Y ;  /* 0x0000000000047919 */ /* 0x000ea20000002600 */
[----:B0-----:R-:W-:Y:S01]  /*0320*/  UMOV UR4, 0x20 ;  /* 0x0000002000047882 */ /* 0x001fe20000000000 */
[C---:B------:R-:W-:Y:S01]  /*0330*/  ISETP.NE.AND P2, PT, R5.reuse, RZ, PT ;  /* 0x000000ff0500720c */ /* 0x040fe20003f45270 */
[----:B------:R-:W-:Y:S01]  /*0340*/  VIADD R10, R5, 0xffffffff ;  /* 0xffffffff050a7836 */ /* 0x000fe20000000000 */
[----:B------:R-:W-:Y:S01]  /*0350*/  LEA.HI R6, R6, R3, RZ, 0x2 ;  /* 0x0000000306067211 */ /* 0x000fe200078f10ff */
[----:B------:R-:W-:Y:S01]  /*0360*/  NOP ;  /* 0x0000000000007918 */ /* 0x000fe20000000000 */
[----:B------:R-:W-:-:S02]  /*0370*/  NOP ;  /* 0x0000000000007918 */ /* 0x000fc40000000000 */
[----:B------:R-:W-:Y:S02]  /*0380*/  ISETP.GE.U32.AND P1, PT, R10, 0x2, PT ;  /* 0x000000020a00780c */ /* 0x000fe40003f26070 */
[----:B-----5:R-:W-:Y:S02]  /*0390*/  ISETP.NE.OR P0, PT, R0, RZ, !P0 ;  /* 0x000000ff0000720c */ /* 0x020fe40004705670 */
[----:B-1----:R-:W-:Y:S02]  /*03a0*/  ISETP.NE.AND P3, PT, R2, 0x1, PT ;  /* 0x000000010200780c */ /* 0x002fe40003f65270 */
[----:B------:R-:W0:Y:S01]  /*03b0*/  S2R R2, SR_CTAID.X ;  /* 0x0000000000027919 */ /* 0x000e220000002500 */
[----:B------:R-:W-:-:S05]  /*03c0*/  LOP3.LUT R0, R6, 0xfffffffc, RZ, 0xc0, !PT ;  /* 0xfffffffc06007812 */ /* 0x000fca00078ec0ff */
[----:B------:R-:W-:Y:S02]  /*03d0*/  IMAD.IADD R0, R3, 0x1, -R0 ;  /* 0x0000000103007824 */ /* 0x000fe400078e0a00 */
[----:B------:R-:W-:Y:S01]  /*03e0*/  IMAD.MOV.U32 R3, RZ, RZ, RZ ;  /* 0x000000ffff037224 */ /* 0x000fe200078e00ff */
[----:B------:R-:W-:Y:S01]  /*03f0*/  VOTEU.ALL UP0, P0 ;  /* 0x00000000003f7886 */ /* 0x000fe20000000000 */
[----:B------:R-:W-:Y:S01]  /*0400*/  VOTEU.ALL UP1, P0 ;  /* 0x00000000003f7886 */ /* 0x000fe20000020000 */
[----:B------:R-:W0:Y:S01]  /*0410*/  @P3 LDC R9, c[0x0][0x10] ;  /* 0x00000400ff093b82 */ /* 0x000e220000000800 */
[----:B------:R-:W-:Y:S01]  /*0420*/  @P3 MOV R7, RZ ;  /* 0x000000ff00073202 */ /* 0x000fe20000000f00 */
[----:B--2---:R-:W-:Y:S01]  /*0430*/  @P3 IMAD.MOV.U32 R6, RZ, RZ, R4 ;  /* 0x000000ffff063224 */ /* 0x004fe200078e0004 */
[----:B------:R-:W-:Y:S01]  /*0440*/  @!UP0 UMOV UR6, 0x400 ;  /* 0x0000040000068882 */ /* 0x000fe20000000000 */
[----:B------:R-:W-:-:S04]  /*0450*/  @!UP0 UIADD3 UR4, -UR4, 0x100000, URZ ;  /* 0x0010000004048890 */ /* 0x000fc8000fffe13f */
[----:B------:R-:W-:Y:S02]  /*0460*/  @!UP0 USHF.L.U32 UR5, UR4, 0xb, URZ ;  /* 0x0000000b04058899 */ /* 0x000fe4000800063f */
[----:B------:R-:W-:Y:S01]  /*0470*/  @!UP0 USHF.L.U32 UR4, UR4, 0x1, URZ ;  /* 0x0000000104048899 */ /* 0x000fe2000800063f */
[----:B------:R-:W1:Y:S08]  /*0480*/  @!UP0 S2UR UR7, SR_CgaCtaId ;  /* 0x00000000000789c3 */ /* 0x000e700000008800 */
[----:B------:R-:W2:Y:S01]  /*0490*/  @!P3 LDC R11, c[0x0][0xc] ;  /* 0x00000300ff0bbb82 */ /* 0x000ea20000000800 */
[----:B0-----:R-:W-:-:S03]  /*04a0*/  @P3 IMAD.WIDE.U32 R8, R2, R9, R6 ;  /* 0x0000000902083225 */ /* 0x001fc600078e0006 */
[----:B------:R-:W-:Y:S01]  /*04b0*/  @P3 MOV R12, R8 ;  /* 0x00000008000c3202 */ /* 0x000fe20000000f00 */
[----:B-1----:R-:W-:Y:S01]  /*04c0*/  @!UP0 ULEA UR6, UR7, UR6, 0x18 ;  /* 0x0000000607068291 */ /* 0x002fe2000f8ec03f */
[----:B------:R-:W-:Y:S01]  /*04d0*/  VOTEU.ALL UP0, P0 ;  /* 0x00000000003f7886 */ /* 0x000fe20000000000 */
[----:B------:R-:W-:-:S04]  /*04e0*/  ISETP.NE.AND P0, PT, R0, 0x3, PT ;  /* 0x000000030000780c */ /* 0x000fc80003f05270 */
[----:B------:R-:W-:Y:S01]  /*04f0*/  ISETP.EQ.OR P0, PT, R0, RZ, !P0 ;  /* 0x000000ff0000720c */ /* 0x000fe20004702670 */
[----:B--2---:R-:W-:-:S03]  /*0500*/  @!P3 IMAD.WIDE.U32 R6, R11, R4, R2 ;  /* 0x000000040b06b225 */ /* 0x004fc600078e0002 */
[----:B------:R-:W-:Y:S01]  /*0510*/  ISETP.EQ.AND P0, PT, R5, RZ, P0 ;  /* 0x000000ff0500720c */ /* 0x000fe20000702270 */
[----:B------:R-:W-:Y:S01]  /*0520*/  @P3 IMAD.MOV.U32 R5, RZ, RZ, RZ ;  /* 0x000000ffff053224 */ /* 0x000fe200078e00ff */
[----:B------:R-:W0:Y:S02]  /*0530*/  FENCE.VIEW.ASYNC.S ;  /* 0x00000000000073c6 */ /* 0x000e240000000000 */
[----:B0-----:R0:W3:Y:S01]  /*0540*/  @!UP0 SYNCS.EXCH.64 URZ, [UR6+0x50], UR4 ;  /* 0x00005004063f85b2 */ /* 0x0010e20008000100 */
[----:B------:R-:W-:Y:S02]  /*0550*/  @!P3 IMAD.MOV.U32 R12, RZ, RZ, R6 ;  /* 0x000000ffff0cb224 */ /* 0x000fe400078e0006 */
[----:B------:R-:W-:Y:S01]  /*0560*/  @P3 IMAD.IADD R18, R9, 0x1, R5 ;  /* 0x0000000109123824 */ /* 0x000fe200078e0205 */
[----:B------:R-:W-:Y:S01]  /*0570*/  SEL R5, RZ, 0x1, !P0 ;  /* 0x00000001ff057807 */ /* 0x000fe20004000000 */
[----:B------:R-:W-:Y:S01]  /*0580*/  @!P3 IMAD.MOV.U32 R18, RZ, RZ, R7 ;  /* 0x000000ffff12b224 */ /* 0x000fe200078e0007 */
[----:B------:R0:W-:Y:S02]  /*0590*/  STL [R1+0xa8], R12 ;  /* 0x0000a80c01007387 */ /* 0x0001e40000100800 */
[----:B------:R-:W-:-:S02]  /*05a0*/  SEL R5, R5, 0x2, P1 ;  /* 0x0000000205057807 */ /* 0x000fc40000800000 */
[----:B------:R0:W-:Y:S04]  /*05b0*/  STL [R1+0xa4], R18 ;  /* 0x0000a41201007387 */ /* 0x0001e80000100800 */
[----:B------:R0:W-:Y:S01]  /*05c0*/  STL [R1+0xa0], R5 ;  /* 0x0000a00501007387 */ /* 0x0001e20000100800 */
[----:B------:R0:W3:Y:S01]  /*05d0*/  @!UP1 SYNCS.EXCH.64 URZ, [UR6+0x58], UR4 ;  /* 0x00005804063f95b2 */ /* 0x0000e20008000100 */
[----:B------:R-:W-:Y:S01]  /*05e0*/  NOP ;  /* 0x0000000000007918 */ /* 0x000fe20000000000 */
[----:B---34-:R-:W-:Y:S06]  /*05f0*/  BAR.SYNC.DEFER_BLOCKING 0x0 ;  /* 0x0000000000007b1d */ /* 0x018fec0000010000 */
[----:B------:R-:W-:Y:S05]  /*0600*/  @!P2 BRA `(.L_x_3) ;  /* 0x0000018800e0a947 */ /* 0x000fea0003800000 */
[----:B------:R-:W-:-:S13]  /*0610*/  ISETP.GT.U32.AND P0, PT, R10, 0x1, PT ;  /* 0x000000010a00780c */ /* 0x000fda0003f04070 */
[----:B0-----:R-:W-:Y:S05]  /*0620*/  @P0 EXIT ;  /* 0x000000000000094d */ /* 0x001fea0003800000 */
[----:B------:R-:W-:Y:S01]  /*0630*/  IMAD.MOV.U32 R5, RZ, RZ, -0x1 ;  /* 0xffffffffff057424 */ /* 0x000fe200078e00ff */
[----:B------:R-:W-:Y:S01]  /*0640*/  ULDC.64 UR4, c[0x0][0x650] ;  /* 0x0001940000047ab9 */ /* 0x000fe20000000a00 */
[----:B------:R-:W-:Y:S01]  /*0650*/  PRMT R0, RZ, 0x7610, R0 ;  /* 0x00007610ff007816 */ /* 0x000fe20000000000 */
[----:B------:R-:W-:Y:S01]  /*0660*/  IMAD.MOV.U32 R22, RZ, RZ, -0x1 ;  /* 0xffffffffff167424 */ /* 0x000fe200078e00ff */
[----:B------:R-:W-:Y:S01]  /*0670*/  ISETP.GE.U32.AND P0, PT, R12, UR4, PT ;  /* 0x000000040c007c0c */ /* 0x000fe2000bf06070 */
[----:B------:R0:W-:Y:S01]  /*0680*/  STL [R1+0xb4], R5 ;  /* 0x0000b40501007387 */ /* 0x0001e20000100800 */
[----:B------:R-:W-:Y:S02]  /*0690*/  MOV R23, 0xffffffff ;  /* 0xffffffff00177802 */ /* 0x000fe40000000f00 */
[----:B------:R-:W-:-:S13]  /*06a0*/  ISETP.GE.U32.AND.EX P0, PT, R18, UR5, PT, P0 ;  /* 0x0000000512007c0c */ /* 0x000fda000bf06100 */
[----:B0-----:R-:W-:Y:S05]  /*06b0*/  @P0 BRA `(.L_x_4) ;  /* 0x0000000400640947 */ /* 0x001fea0003800000 */
[----:B------:R-:W0:Y:S01]  /*06c0*/  LDC.64 R14, c[0x0][0x628] ;  /* 0x00018a00ff0e7b82 */ /* 0x000e220000000a00 */
[----:B------:R-:W-:Y:S01]  /*06d0*/  IMAD.MOV.U32 R6, RZ, RZ, R12 ;  /* 0x000000ffff067224 */ /* 0x000fe200078e000c */
[----:B------:R-:W-:-:S06]  /*06e0*/  MOV R7, R18 ;  /* 0x0000001200077202 */ /* 0x000fcc0000000f00 */
[----:B------:R-:W1:Y:S08]  /*06f0*/  LDC R0, c[0x0][0x630] ;  /* 0x00018c00ff007b82 */ /* 0x000e700000000800 */
[----:B------:R-:W2:Y:S01]  /*0700*/  LDC.64 R16, c[0x0][0x620] ;  /* 0x00018800ff107b82 */ /* 0x000ea20000000a00 */
[----:B0-----:R-:W-:-:S04]  /*0710*/  ISETP.NE.U32.AND P0, PT, R14, RZ, PT ;  /* 0x000000ff0e00720c */ /* 0x001fc80003f05070 */
[----:B------:R-:W-:-:S13]  /*0720*/  ISETP.NE.AND.EX P0, PT, R15, RZ, PT, P0 ;  /* 0x000000ff0f00720c */ /* 0x000fda0003f05300 */
[----:B-12---:R-:W-:Y:S05]  /*0730*/  @!P0 BRA `(.L_x_5) ;  /* 0x0000000000288947 */ /* 0x006fea0003800000 */
[----:B------:R-:W0:Y:S02]  /*0740*/  LDC R5, c[0x0][0x634] ;  /* 0x00018d00ff057b82 */ /* 0x000e240000000800 */
[----:B0-----:R-:W-:-:S05]  /*0750*/  IADD3 R5, P0, R12, R5, RZ ;  /* 0x000000050c057210 */ /* 0x001fca0007f1e0ff */
[----:B------:R-:W-:-:S04]  /*0760*/  IMAD.X R13, RZ, RZ, R18, P0 ;  /* 0x000000ffff0d7224 */ /* 0x000fc800000e0612 */
[----:B------:R-:W-:-:S04]  /*0770*/  IMAD.WIDE.U32 R6, R13, R14, RZ ;  /* 0x0000000e0d067225 */ /* 0x000fc800078e00ff */
[----:B------:R-:W-:-:S04]  /*0780*/  IMAD.WIDE.U32 R8, P0, R5, R15, R6 ;  /* 0x0000000f05087225 */ /* 0x000fc80007800006 */
[----:B------:R-:W-:-:S04]  /*0790*/  IMAD.WIDE.U32 R6, R5, R14, RZ ;  /* 0x0000000e05067225 */ /* 0x000fc800078e00ff */
[----:B------:R-:W-:Y:S01]  /*07a0*/  IMAD.X R11, RZ, RZ, RZ, P0 ;  /* 0x000000ffff0b7224 */ /* 0x000fe200000e06ff */
[----:B------:R-:W-:Y:S01]  /*07b0*/  IADD3 RZ, P0, R7, R8, RZ ;  /* 0x0000000807ff7210 */ /* 0x000fe20007f1e0ff */
[----:B------:R-:W-:-:S04]  /*07c0*/  IMAD.MOV.U32 R10, RZ, RZ, R9 ;  /* 0x000000ffff0a7224 */ /* 0x000fc800078e0009 */
[----:B------:R-:W-:-:S08]  /*07d0*/  IMAD.WIDE.U32.X R6, R13, R15, R10, P0 ;  /* 0x0000000f0d067225 */ /* 0x000fd000000e040a */
.L_x_5:
[-CC-:B------:R-:W-:Y:S01]  /*07e0*/  SHF.R.U64 R22, R6, R0.reuse, R7.reuse ;  /* 0x0000000006167219 */ /* 0x180fe20000001207 */
[----:B------:R-:W0:Y:S01]  /*07f0*/  LDC R10, c[0x0][0x618] ;  /* 0x00018600ff0a7b82 */ /* 0x000e220000000800 */
[----:B------:R-:W-:Y:S01]  /*0800*/  SHF.R.U32.HI R3, RZ, R0, R7 ;  /* 0x00000000ff037219 */ /* 0x000fe20000011607 */
[----:B------:R-:W-:Y:S01]  /*0810*/  IMAD.MOV.U32 R7, RZ, RZ, R18 ;  /* 0x000000ffff077224 */ /* 0x000fe200078e0012 */
[----:B------:R-:W-:Y:S01]  /*0820*/  IADD3 R5, P0, RZ, -R22, RZ ;  /* 0x80000016ff057210 */ /* 0x000fe20007f1e0ff */
[----:B------:R-:W-:Y:S01]  /*0830*/  ULDC UR4, c[0x0][0x150] ;  /* 0x0000540000047ab9 */ /* 0x000fe20000000800 */
[----:B------:R-:W-:Y:S01]  /*0840*/  I2FP.F32.U32 R0, R2 ;  /* 0x0000000200007245 */ /* 0x000fe20000201000 */
[----:B------:R-:W-:Y:S01]  /*0850*/  IMAD.MOV.U32 R6, RZ, RZ, R12 ;  /* 0x000000ffff067224 */ /* 0x000fe200078e000c */
[----:B------:R-:W-:Y:S01]  /*0860*/  IADD3.X R9, RZ, ~R3, RZ, P0, !PT ;  /* 0x80000003ff097210 */ /* 0x000fe200007fe4ff */
[----:B------:R-:W1:Y:S02]  /*0870*/  LDC.64 R18, c[0x0][0x640] ;  /* 0x00019000ff127b82 */ /* 0x000e640000000a00 */
[----:B------:R-:W-:Y:S01]  /*0880*/  FMUL R0, R0, UR4 ;  /* 0x0000000400007c20 */ /* 0x000fe20008400000 */
[----:B------:R-:W-:Y:S01]  /*0890*/  IMAD.WIDE.U32 R6, R5, R16, R6 ;  /* 0x0000001005067225 */ /* 0x000fe200078e0006 */
[----:B------:R-:W-:-:S03]  /*08a0*/  ULDC UR4, c[0x0][0x154] ;  /* 0x0000550000047ab9 */ /* 0x000fc60000000800 */
[----:B------:R-:W-:Y:S01]  /*08b0*/  IMAD R8, R9, R16, RZ ;  /* 0x0000001009087224 */ /* 0x000fe200078e02ff */
[----:B------:R-:W2:Y:S01]  /*08c0*/  LDC R3, c[0x0][0x144] ;  /* 0x00005100ff037b82 */ /* 0x000ea20000000800 */
[----:B------:R-:W3:Y:S01]  /*08d0*/  F2I.U32.TRUNC.NTZ R0, R0 ;  /* 0x0000000000007305 */ /* 0x000ee2000020f000 */
[----:B------:R-:W-:Y:S02]  /*08e0*/  IMAD.MOV.U32 R9, RZ, RZ, -0x1 ;  /* 0xffffffffff097424 */ /* 0x000fe400078e00ff */
[----:B------:R-:W-:-:S04]  /*08f0*/  IMAD R5, R5, R17, R8 ;  /* 0x0000001105057224 */ /* 0x000fc800078e0208 */
[----:B------:R-:W4:Y:S01]  /*0900*/  LDC R14, c[0x0][0x608] ;  /* 0x00018200ff0e7b82 */ /* 0x000f220000000800 */
[----:B------:R-:W-:Y:S01]  /*0910*/  IMAD.IADD R7, R7, 0x1, R5 ;  /* 0x0000000107077824 */ /* 0x000fe200078e0205 */
[----:B------:R-:W-:-:S04]  /*0920*/  I2FP.F32.U32 R5, R4 ;  /* 0x0000000400057245 */ /* 0x000fc80000201000 */
[-CC-:B0-----:R-:W-:Y:S02]  /*0930*/  SHF.R.U64 R12, R6, R10.reuse, R7.reuse ;  /* 0x0000000a060c7219 */ /* 0x181fe40000001207 */
[----:B------:R-:W0:Y:S01]  /*0940*/  LDC R8, c[0x0][0x658] ;  /* 0x00019600ff087b82 */ /* 0x000e220000000800 */
[----:B-1----:R-:W-:Y:S02]  /*0950*/  ISETP.NE.U32.AND P0, PT, R18, RZ, PT ;  /* 0x000000ff1200720c */ /* 0x002fe40003f05070 */
[----:B---3--:R-:W-:Y:S02]  /*0960*/  IADD3 R6, -R0, RZ, RZ ;  /* 0x000000ff00067210 */ /* 0x008fe40007ffe1ff */
[----:B------:R-:W-:Y:S02]  /*0970*/  ISETP.NE.AND.EX P0, PT, R19, RZ, PT, P0 ;  /* 0x000000ff1300720c */ /* 0x000fe40003f05300 */
[----:B------:R-:W-:Y:S01]  /*0980*/  SHF.R.U32.HI R7, RZ, R10, R7 ;  /* 0x0000000aff077219 */ /* 0x000fe20000011607 */
[----:B------:R-:W1:Y:S01]  /*0990*/  LDC R13, c[0x0][0x148] ;  /* 0x00005200ff0d7b82 */ /* 0x000e620000000800 */
[----:B--2---:R-:W-:-:S02]  /*09a0*/  IMAD R0, R3, R6, R2 ;  /* 0x0000000603007224 */ /* 0x004fc400078e0202 */
[----:B------:R-:W-:-:S04]  /*09b0*/  FMUL R3, R5, UR4 ;  /* 0x0000000405037c20 */ /* 0x000fc80008400000 */
[----:B------:R2:W3:Y:S01]  /*09c0*/  F2I.U32.TRUNC.NTZ R11, R3 ;  /* 0x00000003000b7305 */ /* 0x0004e2000020f000 */
[----:B------:R-:W1:Y:S01]  /*09d0*/  LDC R17, c[0x0][0x600] ;  /* 0x00018000ff117b82 */ /* 0x000e620000000800 */
[-CC-:B----4-:R-:W-:Y:S02]  /*09e0*/  SHF.R.U64 R25, R12, R14.reuse, R7.reuse ;  /* 0x0000000e0c197219 */ /* 0x190fe40000001207 */
[----:B------:R-:W-:Y:S01]  /*09f0*/  SHF.R.U32.HI R5, RZ, R14, R7 ;  /* 0x0000000eff057219 */ /* 0x000fe20000011607 */
[----:B------:R-:W-:-:S04]  /*0a00*/  IMAD.MOV.U32 R7, RZ, RZ, 0x1 ;  /* 0x00000001ff077424 */ /* 0x000fc800078e00ff */
[----:B------:R-:W4:Y:S01]  /*0a10*/  LDC R16, c[0x0][0x648] ;  /* 0x00019200ff107b82 */ /* 0x000f220000000800 */
[-C--:B0-----:R-:W-:Y:S02]  /*0a20*/  SHF.L.U32 R2, R9, R8.reuse, RZ ;  /* 0x0000000809027219 */ /* 0x081fe400000006ff */
[-CC-:B------:R-:W-:Y:S02]  /*0a30*/  SHF.R.U64 R14, R25, R8.reuse, R5.reuse ;  /* 0x00000008190e7219 */ /* 0x180fe40000001205 */
[----:B------:R-:W-:Y:S02]  /*0a40*/  SHF.R.U32.HI R15, RZ, R8, R5 ;  /* 0x00000008ff0f7219 */ /* 0x000fe40000011605 */
[----:B------:R-:W-:Y:S01]  /*0a50*/  LOP3.LUT R10, RZ, R2, RZ, 0x33, !PT ;  /* 0x00000002ff0a7212 */ /* 0x000fe200078e33ff */
[----:B------:R-:W0:Y:S01]  /*0a60*/  LDC R21, c[0x0][0x638] ;  /* 0x00018e00ff157b82 */ /* 0x000e220000000800 */
[----:B------:R-:W-:Y:S01]  /*0a70*/  SHF.L.U32 R5, R7, R8, RZ ;  /* 0x0000000807057219 */ /* 0x000fe200000006ff */
[----:B------:R-:W-:Y:S01]  /*0a80*/  IMAD.MOV.U32 R2, RZ, RZ, R14 ;  /* 0x000000ffff027224 */ /* 0x000fe200078e000e */
[----:B--2---:R-:W-:-:S05]  /*0a90*/  MOV R3, R15 ;  /* 0x0000000f00037202 */ /* 0x004fca0000000f00 */
[----:B------:R-:W2:Y:S01]  /*0aa0*/  LDC R23, c[0x0][0x610] ;  /* 0x00018400ff177b82 */ /* 0x000ea20000000800 */
[----:B---3--:R-:W-:Y:S05]  /*0ab0*/  @!P0 BRA `(.L_x_6) ;  /* 0x0000000000288947 */ /* 0x008fea0003800000 */
[----:B------:R-:W3:Y:S02]  /*0ac0*/  LDC R9, c[0x0][0x64c] ;  /* 0x00019300ff097b82 */ /* 0x000ee40000000800 */
[----:B---3--:R-:W-:-:S05]  /*0ad0*/  IADD3 R9, P0, R14, R9, RZ ;  /* 0x000000090e097210 */ /* 0x008fca0007f1e0ff */
        /* <DEDUP_REMOVED lines=8> */
.L_x_6:
[----:B----4-:R-:W-:Y:S01]  /*0b60*/  SHF.R.U64 R2, R2, R16, R3 ;  /* 0x0000001002027219 */ /* 0x010fe20000001203 */
[----:B-1----:R-:W-:Y:S01]  /*0b70*/  VIADD R3, R17, 0xffffffff ;  /* 0xffffffff11037836 */ /* 0x002fe20000000000 */
[----:B------:R-:W-:Y:S02]  /*0b80*/  LOP3.LUT R10, R25, R10, RZ, 0xc0, !PT ;  /* 0x0000000a190a7212 */ /* 0x000fe400078ec0ff */
[----:B------:R-:W-:Y:S01]  /*0b90*/  IADD3 R11, -R11, RZ, RZ ;  /* 0x000000ff0b0b7210 */ /* 0x000fe20007ffe1ff */
[----:B------:R-:W-:Y:S01]  /*0ba0*/  IMAD.MOV R6, RZ, RZ, -R2 ;  /* 0x000000ffff067224 */ /* 0x000fe200078e0a02 */
[----:B------:R-:W-:Y:S01]  /*0bb0*/  LOP3.LUT R3, R12, R3, RZ, 0xc0, !PT ;  /* 0x000000030c037212 */ /* 0x000fe200078ec0ff */
[----:B------:R-:W-:Y:S02]  /*0bc0*/  IMAD R5, R5, R2, R10 ;  /* 0x0000000205057224 */ /* 0x000fe400078e020a */
[----:B------:R-:W-:Y:S02]  /*0bd0*/  @P3 IMAD R0, R13, R11, R4 ;  /* 0x0000000b0d003224 */ /* 0x000fe400078e0204 */
[----:B0-----:R-:W-:-:S02]  /*0be0*/  IMAD R2, R6, R21, R14 ;  /* 0x0000001506027224 */ /* 0x001fc400078e020e */
[----:B--2---:R-:W-:Y:S02]  /*0bf0*/  IMAD R23, R5, R23, R0 ;  /* 0x0000001705177224 */ /* 0x004fe400078e0200 */
[----:B------:R-:W-:Y:S02]  /*0c00*/  IMAD R2, R2, R17, R3 ;  /* 0x0000001102027224 */ /* 0x000fe400078e0203 */
[----:B------:R-:W-:-:S03]  /*0c10*/  IMAD.MOV.U32 R0, RZ, RZ, 0x1 ;  /* 0x00000001ff007424 */ /* 0x000fc600078e00ff */
[----:B------:R-:W-:Y:S02]  /*0c20*/  SEL R3, R2, R23, !P3 ;  /* 0x0000001702037207 */ /* 0x000fe40005800000 */
[----:B------:R-:W-:-:S03]  /*0c30*/  SEL R23, R23, R2, !P3 ;  /* 0x0000000217177207 */ /* 0x000fc60005800000 */
[----:B------:R0:W-:Y:S04]  /*0c40*/  STL [R1+0xb4], R3 ;  /* 0x0000b40301007387 */ /* 0x0001e80000100800 */
.L_x_4:
[----:B------:R-:W-:-:S08]  /*0c50*/  NOP ;  /* 0x0000000000007918 */ /* 0x000fd00000000000 */
[----:B------:R-:W1:Y:S02]  /*0c60*/  USETMAXREG.TRY_ALLOC.CTAPOOL UP0, 0xe8 ;  /* 0x000000e8000079c8 */ /* 0x000e640008000600 */
[----:B-1----:R-:W-:-:S13]  /*0c70*/  PLOP3.LUT P0, PT, PT, PT, UP0, 0x80, 0x0 ;  /* 0x000000000000781c */ /* 0x002fda0003f0f008 */
[----:B------:R-:W-:Y:S05]  /*0c80*/  @!P0 BRA `(.L_x_4) ;  /* 0xfffffffc00f08947 */ /* 0x000fea000383ffff */
[----:B------:R-:W-:Y:S02]  /*0c90*/  ULDC.64 UR4, c[0x0][0x598] ;  /* 0x0001660000047ab9 */ /* 0x000fe40000000a00 */
[----:B------:R-:W-:-:S04]  /*0ca0*/  ISETP.NE.U32.AND P0, PT, RZ, UR4, PT ;  /* 0x00000004ff007c0c */ /* 0x000fc8000bf05070 */
[----:B------:R-:W-:-:S13]  /*0cb0*/  ISETP.NE.AND.EX P0, PT, RZ, UR5, PT, P0 ;  /* 0x00000005ff007c0c */ /* 0x000fda000bf05300 */
[----:B------:R-:W-:Y:S05]  /*0cc0*/  @!P0 BRA `(.L_x_7) ;  /* 0x0000000000248947 */ /* 0x000fea0003800000 */
[----:B0-----:R-:W0:Y:S01]  /*0cd0*/  LDC.64 R2, c[0x0][0x598] ;  /* 0x00016600ff027b82 */ /* 0x001e220000000a00 */
[----:B------:R-:W-:Y:S02]  /*0ce0*/  ULDC.64 UR4, c[0x0][0x208] ;  /* 0x0000820000047ab9 */ /* 0x000fe40000000a00 */
[----:B0-----:R-:W2:Y:S02]  /*0cf0*/  LDG.E.64 R2, desc[UR4][R2.64] ;  /* 0x0000000402027981 */ /* 0x001ea4000c1e1b00 */
[----:B--2---:R-:W-:-:S04]  /*0d00*/  ISETP.NE.U32.AND P0, PT, R2, RZ, PT ;  /* 0x000000ff0200720c */ /* 0x004fc80003f05070 */
[----:B------:R-:W-:-:S13]  /*0d10*/  ISETP.NE.AND.EX P0, PT, R3, RZ, PT, P0 ;  /* 0x000000ff0300720c */ /* 0x000fda0003f05300 */
[----:B------:R-:W-:Y:S05]  /*0d20*/  @!P0 BRA `(.L_x_7) ;  /* 0x00000000000c8947 */ /* 0x000fea0003800000 */
[----:B------:R-:W-:Y:S02]  /*0d30*/  ULDC.64 UR4, c[0x0][0x208] ;  /* 0x0000820000047ab9 */ /* 0x000fe40000000a00 */
[----:B------:R0:W5:Y:S01]  /*0d40*/  LD.E R17, desc[UR4][R2.64] ;  /* 0x0000000402117980 */ /* 0x000162000c101900 */
[----:B------:R-:W-:Y:S05]  /*0d50*/  BRA `(.L_x_8) ;  /* 0x0000000000287947 */ /* 0x000fea0003800000 */
.L_x_7:
[----:B------:R-:W-:Y:S02]  /*0d60*/  ULDC.64 UR4, c[0x0][0x588] ;  /* 0x0001620000047ab9 */ /* 0x000fe40000000a00 */
[----:B------:R-:W-:-:S04]  /*0d70*/  ISETP.NE.U32.AND P0, PT, RZ, UR4, PT ;  /* 0x00000004ff007c0c */ /* 0x000fc8000bf05070 */
[----:B------:R-:W-:-:S13]  /*0d80*/  ISETP.NE.AND.EX P0, PT, RZ, UR5, PT, P0 ;  /* 0x00000005ff007c0c */ /* 0x000fda000bf05300 */
[----:B------:R-:W-:Y:S05]  /*0d90*/  @!P0 BRA `(.L_x_9) ;  /* 0x0000000000108947 */ /* 0x000fea0003800000 */
[----:B0-----:R-:W0:Y:S01]  /*0da0*/  LDC.64 R2, c[0x0][0x588] ;  /* 0x00016200ff027b82 */ /* 0x001e220000000a00 */
[----:B------:R-:W-:Y:S02]  /*0db0*/  ULDC.64 UR4, c[0x0][0x208] ;  /* 0x0000820000047ab9 */ /* 0x000fe40000000a00 */
[----:B0-----:R1:W5:Y:S01]  /*0dc0*/  LDG.E R17, desc[UR4][R2.64] ;  /* 0x0000000402117981 */ /* 0x001362000c1e1900 */
[----:B------:R-:W-:Y:S05]  /*0dd0*/  BRA `(.L_x_8) ;  /* 0x0000000000087947 */ /* 0x000fea0003800000 */
.L_x_9:
[----:B------:R-:W-:Y:S02]  /*0de0*/  ULDC UR4, c[0x0][0x580] ;  /* 0x0001600000047ab9 */ /* 0x000fe40000000800 */
[----:B------:R-:W-:-:S07]  /*0df0*/  MOV R17, UR4 ;  /* 0x0000000400117c02 */ /* 0x000fce0008000f00 */
.L_x_8:
[----:B------:R-:W-:Y:S02]  /*0e00*/  ULDC.64 UR4, c[0x0][0x5a0] ;  /* 0x0001680000047ab9 */ /* 0x000fe40000000a00 */
[----:B------:R-:W-:-:S04]  /*0e10*/  ISETP.NE.U32.AND P0, PT, RZ, UR4, PT ;  /* 0x00000004ff007c0c */ /* 0x000fc8000bf05070 */
[----:B------:R-:W-:-:S13]  /*0e20*/  ISETP.NE.AND.EX P0, PT, RZ, UR5, PT, P0 ;  /* 0x00000005ff007c0c */ /* 0x000fda000bf05300 */
[----:B------:R-:W-:Y:S05]  /*0e30*/  @!P0 BRA `(.L_x_10) ;  /* 0x0000000000248947 */ /* 0x000fea0003800000 */
[----:B01----:R-:W0:Y:S01]  /*0e40*/  LDC.64 R2, c[0x0][0x5a0] ;  /* 0x00016800ff027b82 */ /* 0x003e220000000a00 */
        /* <DEDUP_REMOVED lines=8> */
.L_x_10:
[----:B------:R-:W-:Y:S02]  /*0ed0*/  ULDC.64 UR4, c[0x0][0x590] ;  /* 0x0001640000047ab9 */ /* 0x000fe40000000a00 */
[----:B------:R-:W-:-:S04]  /*0ee0*/  ISETP.NE.U32.AND P0, PT, RZ, UR4, PT ;  /* 0x00000004ff007c0c */ /* 0x000fc8000bf05070 */
[----:B------:R-:W-:-:S13]  /*0ef0*/  ISETP.NE.AND.EX P0, PT, RZ, UR5, PT, P0 ;  /* 0x00000005ff007c0c */ /* 0x000fda000bf05300 */
[----:B------:R-:W-:Y:S05]  /*0f00*/  @!P0 BRA `(.L_x_12) ;  /* 0x0000000000108947 */ /* 0x000fea0003800000 */
[----:B------:R-:W2:Y:S01]  /*0f10*/  LDC.64 R18, c[0x0][0x590] ;  /* 0x00016400ff127b82 */ /* 0x000ea20000000a00 */
[----:B------:R-:W-:Y:S02]  /*0f20*/  ULDC.64 UR4, c[0x0][0x208] ;  /* 0x0000820000047ab9 */ /* 0x000fe40000000a00 */
[----:B--2---:R2:W5:Y:S01]  /*0f30*/  LDG.E R18, desc[UR4][R18.64] ;  /* 0x0000000412127981 */ /* 0x004562000c1e1900 */
[----:B------:R-:W-:Y:S05]  /*0f40*/  BRA `(.L_x_11) ;  /* 0x0000000000087947 */ /* 0x000fea0003800000 */
.L_x_12:
[----:B------:R-:W-:Y:S02]  /*0f50*/  ULDC UR4, c[0x0][0x584] ;  /* 0x0001610000047ab9 */ /* 0x000fe40000000800 */
[----:B------:R-:W-:-:S07]  /*0f60*/  IMAD.U32 R18, RZ, RZ, UR4 ;  /* 0x00000004ff127e24 */ /* 0x000fce000f8e00ff */
.L_x_11:
[----:B------:R-:W-:-:S13]  /*0f70*/  LOP3.LUT P0, RZ, R0, 0xff, RZ, 0xc0, !PT ;  /* 0x000000ff00ff7812 */ /* 0x000fda000780c0ff */
[----:B------:R-:W-:Y:S05]  /*0f80*/  @!P0 EXIT ;  /* 0x000000000000894d */ /* 0x000fea0003800000 */
[----:B------:R-:W-:Y:S02]  /*0f90*/  ULDC UR4, c[0x0][0x28c] ;  /* 0x0000a30000047ab9 */ /* 0x000fe40000000800 */
[----:B------:R-:W-:-:S04]  /*0fa0*/  UIADD3 UR4, UR4, 0x7f, URZ ;  /* 0x0000007f04047890 */ /* 0x000fc8000fffe03f */
[----:B------:R-:W-:-:S04]  /*0fb0*/  USHF.R.S32.HI UR5, URZ, 0x1f, UR4 ;  /* 0x0000001f3f057899 */ /* 0x000fc80008011404 */
[----:B------:R-:W-:-:S03]  /*0fc0*/  ULEA.HI UR5, UR5, UR4, URZ, 0x7 ;  /* 0x0000000405057291 */ /* 0x000fc6000f8f383f */
[----:B------:R-:W-:Y:S01]  /*0fd0*/  UMOV UR4, URZ ;  /* 0x0000003f00047c82 */ /* 0x000fe20008000000 */
[----:B------:R-:W-:Y:S01]  /*0fe0*/  USHF.R.S32.HI UR6, URZ, 0x7, UR5 ;  /* 0x000000073f067899 */ /* 0x000fe20008011405 */
[----:B01----:R-:W-:Y:S02]  /*0ff0*/  IMAD.U32 R2, RZ, RZ, UR4 ;  /* 0x00000004ff027e24 */ /* 0x003fe4000f8e00ff */
[----:B------:R-:W-:Y:S02]  /*1000*/  UMOV UR5, URZ ;  /* 0x0000003f00057c82 */ /* 0x000fe40008000000 */
[----:B------:R-:W-:Y:S01]  /*1010*/  MOV R0, UR5 ;  /* 0x0000000500007c02 */ /* 0x000fe20008000f00 */
[----:B------:R-:W-:-:S05]  /*1020*/  IMAD.U32 R3, RZ, RZ, UR6 ;  /* 0x00000006ff037e24 */ /* 0x000fca000f8e00ff */
[----:B------:R0:W-:Y:S04]  /*1030*/  STL [R1+0xbc], R3 ;  /* 0x0000bc0301007387 */ /* 0x0001e80000100800 */
[----:B------:R0:W-:Y:S04]  /*1040*/  STL [R1+0xb0], R0 ;  /* 0x0000b00001007387 */ /* 0x0001e80000100800 */
[----:B------:R0:W-:Y:S02]  /*1050*/  STL [R1+0xac], R2 ;  /* 0x0000ac0201007387 */ /* 0x0001e40000100800 */
.L_x_514:
[----:B0-----:R-:W0:Y:S01]  /*1060*/  S2R R0, SR_TID.X ;  /* 0x0000000000007919 */ /* 0x001e220000002100 */
[----:B-1----:R-:W1:Y:S01]  /*1070*/  S2UR UR7, SR_CgaCtaId ;  /* 0x00000000000779c3 */ /* 0x002e620000008800 */
[----:B------:R-:W-:Y:S02]  /*1080*/  UMOV UR6, 0x400 ;  /* 0x0000040000067882 */ /* 0x000fe40000000000 */
[----:B-1----:R-:W-:Y:S01]  /*1090*/  ULEA UR6, UR7, UR6, 0x18 ;  /* 0x0000000607067291 */ /* 0x002fe2000f8ec03f */
[----:B0-----:R-:W-:-:S04]  /*10a0*/  LOP3.LUT R0, R0, 0x80, RZ, 0xc0, !PT ;  /* 0x0000008000007812 */ /* 0x001fc800078ec0ff */
[----:B------:R-:W-:-:S06]  /*10b0*/  SHF.R.U32.HI R0, RZ, 0x7, R0 ;  /* 0x00000007ff007819 */ /* 0x000fcc0000011600 */
[----:B------:R-:W0:Y:S02]  /*10c0*/  SHFL.IDX PT, R0, R0, RZ, 0x1f ;  /* 0x00001fff00007589 */ /* 0x000e2400000e0000 */
[----:B0-----:R-:W-:-:S13]  /*10d0*/  R2UR UR4, R0 ;  /* 0x00000000000472ca */ /* 0x001fda00000e0000 */
[----:B------:R-:W-:-:S04]  /*10e0*/  ULEA.HI UR5, UR4, UR4, URZ, 0x1 ;  /* 0x0000000404057291 */ /* 0x000fc8000f8f083f */
[----:B------:R-:W-:-:S04]  /*10f0*/  ULOP3.LUT UR5, UR5, 0x7fffe, URZ, 0xc0, !UPT ;  /* 0x0007fffe05057892 */ /* 0x000fc8000f8ec03f */
[----:B------:R-:W-:-:S03]  /*1100*/  UIADD3 UR5, UR4, -UR5, URZ ;  /* 0x8000000504057290 */ /* 0x000fc6000fffe03f */
[----:B------:R-:W-:Y:S01]  /*1110*/  ULDC UR4, c[0x0][0x28c] ;  /* 0x0000a30000047ab9 */ /* 0x000fe20000000800 */
[----:B------:R-:W-:Y:S01]  /*1120*/  ULEA UR5, UR5, UR6, 0xd ;  /* 0x0000000605057291 */ /* 0x000fe2000f8e683f */
[----:B------:R-:W-:-:S03]  /*1130*/  ISETP.LT.AND P0, PT, RZ, UR4, PT ;  /* 0x00000004ff007c0c */ /* 0x000fc6000bf01270 */
[----:B------:R-:W-:-:S04]  /*1140*/  UIADD3 UR5, UR5, 0x100, URZ ;  /* 0x0000010005057890 */ /* 0x000fc8000fffe03f */
[----:B------:R-:W-:-:S04]  /*1150*/  USHF.R.U32.HI UR5, URZ, 0x4, UR5 ;  /* 0x000000043f057899 */ /* 0x000fc80008011605 */
[----:B------:R-:W-:-:S04]  /*1160*/  ULOP3.LUT UR5, UR5, 0x3fff, URZ, 0xc0, !UPT ;  /* 0x00003fff05057892 */ /* 0x000fc8000f8ec03f */
[----:B------:R-:W-:-:S06]  /*1170*/  ULOP3.LUT UR4, UR5, 0x10000, URZ, 0xfc, !UPT ;  /* 0x0001000005047892 */ /* 0x000fcc000f8efc3f */
[----:B--2---:R-:W-:Y:S01]  /*1180*/  IMAD.U32 R19, RZ, RZ, UR4 ;  /* 0x00000004ff137e24 */ /* 0x004fe2000f8e00ff */
[----:B------:R-:W-:Y:S06]  /*1190*/  @P0 BRA `(.L_x_13) ;  /* 0x0000000000400947 */ /* 0x000fec0003800000 */
[----:B------:R-:W-:Y:S01]  /*11a0*/  MOV R0, 0x0 ;  /* 0x0000000000007802 */ /* 0x000fe20000000f00 */
[----:B------:R-:W-:Y:S01]  /*11b0*/  ULDC.64 UR4, c[0x4][0x68] ;  /* 0x01001a0000047ab9 */ /* 0x000fe20000000a00 */
[----:B------:R-:W-:Y:S01]  /*11c0*/  ULDC.64 UR6, c[0x4][0x8] ;  /* 0x0100020000067ab9 */ /* 0x000fe20000000a00 */
[----:B------:R-:W-:Y:S01]  /*11d0*/  IMAD.U32 R4, RZ, RZ, UR4 ;  /* 0x00000004ff047e24 */ /* 0x000fe2000f8e00ff */
[----:B------:R0:W1:Y:S01]  /*11e0*/  LDC.64 R2, c[0x4][R0] ;  /* 0x0100000000027b82 */ /* 0x0000620000000a00 */
[----:B------:R-:W-:Y:S01]  /*11f0*/  IMAD.U32 R5, RZ, RZ, UR5 ;  /* 0x00000005ff057e24 */ /* 0x000fe2000f8e00ff */
[----:B------:R-:W-:Y:S01]  /*1200*/  ULDC.64 UR4, c[0x4][0x70] ;  /* 0x01001c0000047ab9 */ /* 0x000fe20000000a00 */
[----:B------:R-:W-:Y:S01]  /*1210*/  IMAD.U32 R10, RZ, RZ, UR6 ;  /* 0x00000006ff0a7e24 */ /* 0x000fe2000f8e00ff */
[----:B------:R-:W-:Y:S01]  /*1220*/  MOV R6, UR4 ;  /* 0x0000000400067c02 */ /* 0x000fe20008000f00 */
[----:B------:R-:W-:Y:S01]  /*1230*/  IMAD.U32 R7, RZ, RZ, UR5 ;  /* 0x00000005ff077e24 */ /* 0x000fe2000f8e00ff */
[----:B------:R-:W-:Y:S01]  /*1240*/  MOV R8, 0x1e1 ;  /* 0x000001e100087802 */ /* 0x000fe20000000f00 */
[----:B------:R-:W-:-:S02]  /*1250*/  IMAD.U32 R11, RZ, RZ, UR7 ;  /* 0x00000007ff0b7e24 */ /* 0x000fc4000f8e00ff */
[----:B------:R-:W-:Y:S02]  /*1260*/  IMAD.MOV.U32 R12, RZ, RZ, 0x1 ;  /* 0x00000001ff0c7424 */ /* 0x000fe400078e00ff */
[----:B0-----:R-:W-:-:S07]  /*1270*/  IMAD.MOV.U32 R13, RZ, RZ, RZ ;  /* 0x000000ffff0d7224 */ /* 0x001fce00078e00ff */
[----:B------:R-:W-:-:S07]  /*1280*/  LEPC R20, `(.L_x_13) ;  /* 0x000000001014794e */ /* 0x000fce0000000000 */
[----:B-1---5:R-:W-:Y:S05]  /*1290*/  CALL.ABS.NOINC R2 ;  /* 0x0000000002007343 */ /* 0x022fea0003c00000 */
.L_x_13:
[----:B------:R-:W2:Y:S02]  /*12a0*/  LDL R2, [R1+0xa0] ;  /* 0x0000a00001027983 */ /* 0x000ea40000100800 */
[----:B--2---:R-:W-:-:S04]  /*12b0*/  LOP3.LUT R0, R2, 0x1, RZ, 0xfc, !PT ;  /* 0x0000000102007812 */ /* 0x004fc800078efcff */
[----:B------:R-:W-:-:S13]  /*12c0*/  ISETP.NE.AND P0, PT, R0, 0x3, PT ;  /* 0x000000030000780c */ /* 0x000fda0003f05270 */
[----:B------:R-:W-:Y:S05]  /*12d0*/  @!P0 BRA `(.L_x_14) ;  /* 0x0000000000048947 */ /* 0x000fea0003800000 */
[----:B------:R-:W-:Y:S01]  /*12e0*/  BPT.TRAP 0x1 ;  /* 0x000000040000795c */ /* 0x000fe20000300000 */
.L_x_14:
[----:B------:R-:W2:Y:S04]  /*12f0*/  LDL R2, [R1+0xac] ;  /* 0x0000ac0001027983 */ /* 0x000ea80000100800 */
[----:B------:R-:W3:Y:S01]  /*1300*/  LDL R0, [R1+0xb0] ;  /* 0x0000b00001007983 */ /* 0x000ee20000100800 */
[----:B------:R-:W0:Y:S01]  /*1310*/  S2UR UR5, SR_CgaCtaId ;  /* 0x00000000000579c3 */ /* 0x000e220000008800 */
[----:B------:R-:W-:Y:S02]  /*1320*/  UMOV UR4, 0x400 ;  /* 0x0000040000047882 */ /* 0x000fe40000000000 */
[----:B0-----:R-:W-:Y:S01]  /*1330*/  ULEA UR4, UR5, UR4, 0x18 ;  /* 0x0000000405047291 */ /* 0x001fe2000f8ec03f */
[----:B--2---:R-:W-:Y:S02]  /*1340*/  R2UR UR7, R2 ;  /* 0x00000000020772ca */ /* 0x004fe400000e0000 */
[----:B---3--:R-:W-:-:S03]  /*1350*/  R2UR UR6, R0 ;  /* 0x00000000000672ca */ /* 0x008fc600000e0000 */
[----:B------:R-:W-:-:S08]  /*1360*/  IMAD.U32 R0, RZ, RZ, UR4 ;  /* 0x00000004ff007e24 */ /* 0x000fd0000f8e00ff */
[----:B------:R-:W-:Y:S02]  /*1370*/  IMAD.U32 R3, RZ, RZ, UR7 ;  /* 0x00000007ff037e24 */ /* 0x000fe4000f8e00ff */
[----:B------:R-:W-:Y:S02]  /*1380*/  MOV R2, UR6 ;  /* 0x0000000600027c02 */ /* 0x000fe40008000f00 */
[----:B------:R-:W-:Y:S02]  /*1390*/  IMAD R3, R3, 0x8, R0 ;  /* 0x0000000803037824 */ /* 0x000fe400078e0200 */
[----:B------:R-:W-:-:S04]  /*13a0*/  SHF.L.U32 R2, R2, 0x1f, RZ ;  /* 0x0000001f02027819 */ /* 0x000fc800000006ff */
[----:B------:R0:W1:Y:S01]  /*13b0*/  SYNCS.PHASECHK.TRANS64.TRYWAIT P1, [R3+URZ], R2 ;  /* 0x00000002030075a7 */ /* 0x000062000802017f */
[----:B------:R-:W-:Y:S05]  /*13c0*/  @!P0 BRA `(.L_x_15) ;  /* 0x0000000000048947 */ /* 0x000fea0003800000 */
[----:B------:R-:W-:Y:S01]  /*13d0*/  BPT.TRAP 0x1 ;  /* 0x000000040000795c */ /* 0x000fe20000300000 */
.L_x_15:
[----:B-1----:R-:W-:Y:S05]  /*13e0*/  @P1 BRA `(.L_x_16) ;  /* 0x0000000000081947 */ /* 0x002fea0003800000 */
[----:B------:R-:W1:Y:S02]  /*13f0*/  SYNCS.PHASECHK.TRANS64.TRYWAIT P1, [R3+URZ], R2 ;  /* 0x00000002030075a7 */ /* 0x000e64000802017f */
[----:B-1----:R-:W-:Y:S05]  /*1400*/  @!P1 BRA `(.L_x_17) ;  /* 0x00000194002c9947 */ /* 0x002fea0003800000 */
.L_x_16:
[----:B------:R-:W2:Y:S02]  /*1410*/  LDL R4, [R1+0xbc] ;  /* 0x0000bc0001047983 */ /* 0x000ea40000100800 */
[----:B--2---:R-:W-:-:S13]  /*1420*/  R2UR UR5, R4 ;  /* 0x00000000040572ca */ /* 0x004fda00000e0000 */
[----:B------:R-:W-:-:S04]  /*1430*/  UISETP.LT.AND UP0, UPT, UR5, 0x1, UPT ;  /* 0x000000010500788c */ /* 0x000fc8000bf01270 */
[----:B------:R-:W-:-:S06]  /*1440*/  USEL UR4, UR5, 0x1, UP0 ;  /* 0x0000000105047887 */ /* 0x000fcc0008000000 */
[----:B------:R-:W-:-:S05]  /*1450*/  IMAD.U32 R4, RZ, RZ, UR4 ;  /* 0x00000004ff047e24 */ /* 0x000fca000f8e00ff */
[----:B------:R-:W-:Y:S01]  /*1460*/  IADD3 R4, -R4, UR5, RZ ;  /* 0x0000000504047c10 */ /* 0x000fe2000fffe1ff */
[----:B------:R-:W-:Y:S05]  /*1470*/  WARPSYNC.ALL ;  /* 0x0000000000007948 */ /* 0x000fea0003800000 */
[----:B------:R-:W-:Y:S01]  /*1480*/  ISETP.GE.AND P1, PT, R4, 0x1, PT ;  /* 0x000000010400780c */ /* 0x000fe20003f26270 */
[----:B------:R-:W-:Y:S04]  /*1490*/  STL [R1+0x198], R23 ;  /* 0x0001981701007387 */ /* 0x000fe80000100800 */
[----:B------:R-:W-:Y:S04]  /*14a0*/  STL [R1+0x194], R22 ;  /* 0x0001941601007387 */ /* 0x000fe80000100800 */
[----:B------:R2:W-:Y:S04]  /*14b0*/  STL [R1+0x190], R4 ;  /* 0x0001900401007387 */ /* 0x0005e80000100800 */
[----:B------:R-:W3:Y:S01]  /*14c0*/  LDL R11, [R1+0xac] ;  /* 0x0000ac00010b7983 */ /* 0x000ee20000100800 */
[----:B------:R-:W-:Y:S01]  /*14d0*/  R2UR UR4, R0 ;  /* 0x00000000000472ca */ /* 0x000fe200000e0000 */
[----:B------:R-:W-:Y:S01]  /*14e0*/  WARPGROUP.ARRIVE ;  /* 0x00000000000079c5 */ /* 0x000fe20000000000 */
[----:B------:R-:W-:Y:S01]  /*14f0*/  R2UR UR6, R19 ;  /* 0x00000000130672ca */ /* 0x000fe200000e0000 */
[----:B------:R-:W-:Y:S01]  /*1500*/  UMOV UR29, 0x40000040 ;  /* 0x40000040001d7882 */ /* 0x000fe20000000000 */
[----:B------:R-:W-:Y:S01]  /*1510*/  UMOV UR31, 0x40000040 ;  /* 0x40000040001f7882 */ /* 0x000fe20000000000 */
[----:B------:R-:W-:Y:S01]  /*1520*/  UMOV UR37, UR29 ;  /* 0x0000001d00257c82 */ /* 0x000fe20008000000 */
[----:B------:R-:W-:Y:S01]  /*1530*/  UMOV UR39, 0x40000040 ;  /* 0x4000004000277882 */ /* 0x000fe20000000000 */
[----:B-----5:R-:W-:Y:S01]  /*1540*/  STL.64 [R1+0x188], R18 ;  /* 0x0001881201007387 */ /* 0x020fe20000100a00 */
[----:B------:R-:W-:Y:S01]  /*1550*/  UMOV UR33, UR29 ;  /* 0x0000001d00217c82 */ /* 0x000fe20008000000 */
[----:B------:R-:W-:Y:S01]  /*1560*/  UMOV UR35, 0x40000040 ;  /* 0x4000004000237882 */ /* 0x000fe20000000000 */
[----:B------:R-:W-:Y:S01]  /*1570*/  UMOV UR25, UR29 ;  /* 0x0000001d00197c82 */ /* 0x000fe20008000000 */
[----:B------:R-:W-:Y:S01]  /*1580*/  STL.64 [R1+0x180], R16 ;  /* 0x0001801001007387 */ /* 0x000fe20000100a00 */
[----:B------:R-:W-:Y:S01]  /*1590*/  UMOV UR27, 0x40000040 ;  /* 0x40000040001b7882 */ /* 0x000fe20000000000 */
[----:B------:R-:W-:Y:S01]  /*15a0*/  UIADD3 UR4, UR4, 0x18100, URZ ;  /* 0x0001810004047890 */ /* 0x000fe2000fffe03f */
[----:B------:R-:W-:Y:S01]  /*15b0*/  UMOV UR21, UR29 ;  /* 0x0000001d00157c82 */ /* 0x000fe20008000000 */
[----:B------:R-:W-:-:S02]  /*15c0*/  UMOV UR23, 0x40000040 ;  /* 0x4000004000177882 */ /* 0x000fc40000000000 */
[----:B------:R-:W-:Y:S01]  /*15d0*/  USHF.R.U32.HI UR4, URZ, 0x4, UR4 ;  /* 0x000000043f047899 */ /* 0x000fe20008011604 */
[----:B------:R-:W-:Y:S01]  /*15e0*/  UMOV UR17, UR29 ;  /* 0x0000001d00117c82 */ /* 0x000fe20008000000 */
[----:B------:R-:W-:Y:S02]  /*15f0*/  UMOV UR19, 0x40000040 ;  /* 0x4000004000137882 */ /* 0x000fe40000000000 */
[----:B------:R-:W-:Y:S01]  /*1600*/  ULOP3.LUT UR4, UR4, 0x3fff, URZ, 0xc0, !UPT ;  /* 0x00003fff04047892 */ /* 0x000fe2000f8ec03f */
[----:B------:R-:W-:Y:S01]  /*1610*/  UMOV UR41, UR29 ;  /* 0x0000001d00297c82 */ /* 0x000fe20008000000 */
[----:B------:R-:W-:Y:S02]  /*1620*/  UMOV UR43, 0x40000040 ;  /* 0x40000040002b7882 */ /* 0x000fe40000000000 */
[----:B------:R-:W-:Y:S01]  /*1630*/  ULOP3.LUT UR61, UR4, 0x10000, URZ, 0xfc, !UPT ;  /* 0x00010000043d7892 */ /* 0x000fe2000f8efc3f */
[----:B------:R-:W-:Y:S01]  /*1640*/  UMOV UR15, UR39 ;  /* 0x00000027000f7c82 */ /* 0x000fe20008000000 */
[----:B------:R-:W-:Y:S01]  /*1650*/  UMOV UR51, UR35 ;  /* 0x0000002300337c82 */ /* 0x000fe20008000000 */
[----:B------:R-:W-:Y:S01]  /*1660*/  UMOV UR45, UR29 ;  /* 0x0000001d002d7c82 */ /* 0x000fe20008000000 */
[----:B------:R-:W-:Y:S01]  /*1670*/  UMOV UR47, 0x40000040 ;  /* 0x40000040002f7882 */ /* 0x000fe20000000000 */
[----:B------:R-:W-:Y:S01]  /*1680*/  UMOV UR57, UR29 ;  /* 0x0000001d00397c82 */ /* 0x000fe20008000000 */
[----:B------:R-:W-:Y:S01]  /*1690*/  UMOV UR59, 0x40000040 ;  /* 0x40000040003b7882 */ /* 0x000fe20000000000 */
[----:B------:R-:W-:Y:S01]  /*16a0*/  UMOV UR49, UR29 ;  /* 0x0000001d00317c82 */ /* 0x000fe20008000000 */
[----:B------:R-:W-:Y:S01]  /*16b0*/  UMOV UR9, UR29 ;  /* 0x0000001d00097c82 */ /* 0x000fe20008000000 */
[----:B------:R-:W-:Y:S01]  /*16c0*/  UMOV UR11, 0x40000040 ;  /* 0x40000040000b7882 */ /* 0x000fe20000000000 */
[----:B------:R-:W-:Y:S01]  /*16d0*/  UMOV UR13, 0x40000040 ;  /* 0x40000040000d7882 */ /* 0x000fe20000000000 */
[----:B---3--:R-:W-:Y:S01]  /*16e0*/  R2UR UR5, R11 ;  /* 0x000000000b0572ca */ /* 0x008fe200000e0000 */
[----:B------:R-:W-:Y:S04]  /*16f0*/  STL [R1+0x19c], R11 ;  /* 0x00019c0b01007387 */ /* 0x000fe80000100800 */
[----:B------:R3:W-:Y:S08]  /*1700*/  STL [R1+0x1a0], R0 ;  /* 0x0001a00001007387 */ /* 0x0007f00000100800 */
[----:B------:R-:W-:-:S02]  /*1710*/  UIMAD UR54, UR5, 0x600, UR6 ;  /* 0x00000600053678a4 */ /* 0x000fc4000f8e0206 */
[----:B------:R-:W-:Y:S02]  /*1720*/  UIMAD UR52, UR5, 0x780, UR61 ;  /* 0x00000780053478a4 */ /* 0x000fe4000f8e023d */
[----:B------:R-:W-:Y:S02]  /*1730*/  UIADD3 UR10, UR54, 0x2, URZ ;  /* 0x00000002360a7890 */ /* 0x000fe4000fffe03f */
[----:B------:R-:W-:Y:S01]  /*1740*/  UIADD3 UR6, UR52, 0x80, URZ ;  /* 0x0000008034067890 */ /* 0x000fe2000fffe03f */
[----:B------:R-:W-:Y:S02]  /*1750*/  UMOV UR28, UR54 ;  /* 0x00000036001c7c82 */ /* 0x000fe40008000000 */
[----:B------:R-:W-:Y:S01]  /*1760*/  UMOV UR30, UR52 ;  /* 0x00000034001e7c82 */ /* 0x000fe20008000000 */
[----:B------:R-:W-:Y:S01]  /*1770*/  UMOV UR36, UR28 ;  /* 0x0000001c00247c82 */ /* 0x000fe20008000000 */
[----:B------:R-:W-:Y:S01]  /*1780*/  IGMMA.64x16x32.S8.S8 R24, gdesc[UR28], RZ, !UPT, gsb0 ;  /* 0x006000001c1879f1 */ /* 0x000fe2000c0410ff */
[----:B------:R-:W-:Y:S01]  /*1790*/  UIADD3 UR7, UR52, 0x100, URZ ;  /* 0x0000010034077890 */ /* 0x000fe2000fffe03f */
[----:B------:R-:W-:Y:S01]  /*17a0*/  UMOV UR38, UR6 ;  /* 0x0000000600267c82 */ /* 0x000fe20008000000 */
[----:B------:R-:W-:Y:S01]  /*17b0*/  UMOV UR32, UR28 ;  /* 0x0000001c00207c82 */ /* 0x000fe20008000000 */
[----:B------:R-:W-:Y:S01]  /*17c0*/  UIADD3 UR26, UR52, 0x180, URZ ;  /* 0x00000180341a7890 */ /* 0x000fe2000fffe03f */
[----:B------:R-:W-:-:S03]  /*17d0*/  UMOV UR24, UR28 ;  /* 0x0000001c00187c82 */ /* 0x000fc60008000000 */
[----:B------:R-:W-:Y:S01]  /*17e0*/  UMOV UR34, UR7 ;  /* 0x0000000700227c82 */ /* 0x000fe20008000000 */
[----:B------:R-:W-:Y:S01]  /*17f0*/  UIADD3 UR6, UR52, 0x200, URZ ;  /* 0x0000020034067890 */ /* 0x000fe2000fffe03f */
[----:B------:R-:W-:Y:S01]  /*1800*/  UMOV UR4, UR28 ;  /* 0x0000001c00047c82 */ /* 0x000fe20008000000 */
[----:B------:R-:W-:Y:S01]  /*1810*/  UMOV UR5, UR29 ;  /* 0x0000001d00057c82 */ /* 0x000fe20008000000 */
[----:B------:R-:W-:Y:S01]  /*1820*/  UMOV UR7, 0x40000040 ;  /* 0x4000004000077882 */ /* 0x000fe20000000000 */
[----:B------:R-:W-:Y:S01]  /*1830*/  UIADD3 UR22, UR52, 0x280, URZ ;  /* 0x0000028034167890 */ /* 0x000fe2000fffe03f */
[----:B------:R-:W-:Y:S01]  /*1840*/  UMOV UR20, UR28 ;  /* 0x0000001c00147c82 */ /* 0x000fe20008000000 */
[----:B------:R-:W-:Y:S01]  /*1850*/  UIADD3 UR18, UR52, 0x300, URZ ;  /* 0x0000030034127890 */ /* 0x000fe2000fffe03f */
[----:B------:R-:W-:Y:S01]  /*1860*/  UMOV UR16, UR28 ;  /* 0x0000001c00107c82 */ /* 0x000fe20008000000 */
[----:B------:R-:W-:Y:S01]  /*1870*/  UIADD3 UR42, UR52, 0x380, URZ ;  /* 0x00000380342a7890 */ /* 0x000fe2000fffe03f */
[----:B------:R-:W-:Y:S01]  /*1880*/  UMOV UR40, UR28 ;  /* 0x0000001c00287c82 */ /* 0x000fe20008000000 */
[----:B------:R-:W-:Y:S01]  /*1890*/  UMOV UR14, UR38 ;  /* 0x00000026000e7c82 */ /* 0x000fe20008000000 */
        /* <DEDUP_REMOVED lines=8> */
[----:B------:R-:W-:-:S02]  /*1920*/  WARPGROUP.DEPBAR.LE gsb0, 0x0 ;  /* 0x00008000000079c5 */ /* 0x000fc40000010000 */
[----:B------:R-:W-:Y:S01]  /*1930*/  MOV R8, R24 ;  /* 0x0000001800087202 */ /* 0x000fe20000000f00 */
[----:B------:R-:W-:Y:S01]  /*1940*/  IMAD.MOV.U32 R7, RZ, RZ, R25 ;  /* 0x000000ffff077224 */ /* 0x000fe200078e0019 */
[----:B--2---:R-:W-:Y:S01]  /*1950*/  MOV R4, R28 ;  /* 0x0000001c00047202 */ /* 0x004fe20000000f00 */
[----:B------:R-:W-:Y:S02]  /*1960*/  IMAD.MOV.U32 R6, RZ, RZ, R26 ;  /* 0x000000ffff067224 */ /* 0x000fe400078e001a */
[----:B------:R-:W-:Y:S02]  /*1970*/  IMAD.MOV.U32 R5, RZ, RZ, R27 ;  /* 0x000000ffff057224 */ /* 0x000fe400078e001b */
[----:B------:R-:W-:Y:S01]  /*1980*/  WARPGROUP.ARRIVE ;  /* 0x00000000000079c5 */ /* 0x000fe20000000000 */
[----:B01----:R-:W-:Y:S02]  /*1990*/  IMAD.MOV.U32 R3, RZ, RZ, R29 ;  /* 0x000000ffff037224 */ /* 0x003fe400078e001d */
[----:B------:R-:W-:-:S02]  /*19a0*/  IMAD.MOV.U32 R2, RZ, RZ, R30 ;  /* 0x000000ffff027224 */ /* 0x000fc400078e001e */
[----:B---3--:R-:W-:Y:S01]  /*19b0*/  IMAD.MOV.U32 R0, RZ, RZ, R31 ;  /* 0x000000ffff007224 */ /* 0x008fe200078e001f */
[----:B------:R-:W-:Y:S01]  /*19c0*/  IGMMA.64x16x32.S8.S8 R20, gdesc[UR36], RZ, !UPT, gsb0 ;  /* 0x00600000241479f1 */ /* 0x000fe2000c0410ff */
[----:B------:R-:W-:Y:S01]  /*19d0*/  UIADD3 UR38, UR52, 0x400, URZ ;  /* 0x0000040034267890 */ /* 0x000fe2000fffe03f */
[----:B------:R-:W-:Y:S01]  /*19e0*/  UMOV UR36, UR28 ;  /* 0x0000001c00247c82 */ /* 0x000fe20008000000 */
[----:B------:R-:W-:Y:S01]  /*19f0*/  UMOV UR37, UR29 ;  /* 0x0000001d00257c82 */ /* 0x000fe20008000000 */
[----:B------:R-:W-:Y:S01]  /*1a00*/  UMOV UR39, 0x40000040 ;  /* 0x4000004000277882 */ /* 0x000fe20000000000 */
[----:B------:R-:W-:Y:S02]  /*1a10*/  WARPGROUP.DEPBAR.LE gsb0, 0x0 ;  /* 0x00008000000079c5 */ /* 0x000fe40000010000 */
[----:B------:R-:W-:Y:S01]  /*1a20*/  WARPGROUP.ARRIVE ;  /* 0x00000000000079c5 */ /* 0x000fe20000000000 */
[----:B------:R-:W-:Y:S01]  /*1a30*/  MOV R16, R20 ;  /* 0x0000001400107202 */ /* 0x000fe20000000f00 */
[----:B------:R-:W-:Y:S01]  /*1a40*/  IMAD.MOV.U32 R15, RZ, RZ, R21 ;  /* 0x000000ffff0f7224 */ /* 0x000fe200078e0015 */
[----:B------:R-:W-:Y:S01]  /*1a50*/  MOV R12, R24 ;  /* 0x00000018000c7202 */ /* 0x000fe20000000f00 */
[----:B------:R-:W-:-:S02]  /*1a60*/  IMAD.MOV.U32 R14, RZ, RZ, R22 ;  /* 0x000000ffff0e7224 */ /* 0x000fc400078e0016 */
[----:B------:R-:W-:Y:S01]  /*1a70*/  IGMMA.64x16x32.S8.S8 R28, gdesc[UR32], RZ, !UPT, gsb0 ;  /* 0x00600000201c79f1 */ /* 0x000fe2000c0410ff */
[----:B------:R-:W-:Y:S01]  /*1a80*/  UIADD3 UR34, UR52, 0x480, URZ ;  /* 0x0000048034227890 */ /* 0x000fe2000fffe03f */
[----:B------:R-:W-:Y:S01]  /*1a90*/  IMAD.MOV.U32 R13, RZ, RZ, R23 ;  /* 0x000000ffff0d7224 */ /* 0x000fe200078e0017 */
[----:B------:R-:W-:Y:S01]  /*1aa0*/  UMOV UR32, UR28 ;  /* 0x0000001c00207c82 */ /* 0x000fe20008000000 */
[----:B------:R-:W-:Y:S01]  /*1ab0*/  UMOV UR33, UR29 ;  /* 0x0000001d00217c82 */ /* 0x000fe20008000000 */
[----:B------:R-:W-:Y:S01]  /*1ac0*/  UMOV UR35, 0x40000040 ;  /* 0x4000004000237882 */ /* 0x000fe20000000000 */
[----:B------:R-:W-:Y:S02]  /*1ad0*/  IMAD.MOV.U32 R10, RZ, RZ, R26 ;  /* 0x000000ffff0a7224 */ /* 0x000fe400078e001a */
[----:B------:R-:W-:Y:S02]  /*1ae0*/  IMAD.MOV.U32 R9, RZ, RZ, R27 ;  /* 0x000000ffff097224 */ /* 0x000fe400078e001b */
[----:B------:R-:W-:Y:S01]  /*1af0*/  IMAD.MOV.U32 R11, RZ, RZ, R25 ;  /* 0x000000ffff0b7224 */ /* 0x000fe200078e0019 */
[----:B------:R-:W-:-:S02]  /*1b00*/  WARPGROUP.DEPBAR.LE gsb0, 0x0 ;  /* 0x00008000000079c5 */ /* 0x000fc40000010000 */
[----:B------:R-:W-:Y:S01]  /*1b10*/  WARPGROUP.ARRIVE ;  /* 0x00000000000079c5 */ /* 0x000fe20000000000 */
[----:B------:R-:W-:Y:S01]  /*1b20*/  IMAD.MOV.U32 R18, RZ, RZ, R34 ;  /* 0x000000ffff127224 */ /* 0x000fe200078e0022 */
[----:B------:R-:W-:Y:S01]  /*1b30*/  MOV R20, R32 ;  /* 0x0000002000147202 */ /* 0x000fe20000000f00 */
[----:B------:R-:W-:Y:S01]  /*1b40*/  IMAD.MOV.U32 R17, RZ, RZ, R35 ;  /* 0x000000ffff117224 */ /* 0x000fe200078e0023 */
[----:B------:R-:W-:Y:S01]  /*1b50*/  MOV R24, R28 ;  /* 0x0000001c00187202 */ /* 0x000fe20000000f00 */
[----:B------:R-:W-:Y:S01]  /*1b60*/  IMAD.MOV.U32 R19, RZ, RZ, R33 ;  /* 0x000000ffff137224 */ /* 0x000fe200078e0021 */
[----:B------:R-:W-:Y:S01]  /*1b70*/  IGMMA.64x16x32.S8.S8 R208, gdesc[UR24], RZ, !UPT, gsb0 ;  /* 0x0060000018d079f1 */ /* 0x000fe2000c0410ff */
[----:B------:R-:W-:Y:S01]  /*1b80*/  UMOV UR24, UR28 ;  /* 0x0000001c00187c82 */ /* 0x000fe20008000000 */
[----:B------:R-:W-:Y:S01]  /*1b90*/  UMOV UR28, UR50 ;  /* 0x00000032001c7c82 */ /* 0x000fe20008000000 */
[----:B------:R-:W-:Y:S01]  /*1ba0*/  UIADD3 UR50, UR52, 0x600, URZ ;  /* 0x0000060034327890 */ /* 0x000fe2000fffe03f */
[----:B------:R-:W-:Y:S01]  /*1bb0*/  IMAD.MOV.U32 R22, RZ, RZ, R30 ;  /* 0x000000ffff167224 */ /* 0x000fe200078e001e */
[----:B------:R-:W-:Y:S01]  /*1bc0*/  UMOV UR25, UR29 ;  /* 0x0000001d00197c82 */ /* 0x000fe20008000000 */
[----:B------:R-:W-:Y:S01]  /*1bd0*/  UMOV UR29, UR51 ;  /* 0x00000033001d7c82 */ /* 0x000fe20008000000 */
[----:B------:R-:W-:Y:S01]  /*1be0*/  UMOV UR51, 0x40000040 ;  /* 0x4000004000337882 */ /* 0x000fe20000000000 */
[----:B------:R-:W-:-:S02]  /*1bf0*/  IMAD.MOV.U32 R21, RZ, RZ, R31 ;  /* 0x000000ffff157224 */ /* 0x000fc400078e001f */
[----:B------:R-:W-:Y:S01]  /*1c00*/  IMAD.MOV.U32 R23, RZ, RZ, R29 ;  /* 0x000000ffff177224 */ /* 0x000fe200078e001d */
[----:B------:R-:W-:Y:S02]  /*1c10*/  WARPGROUP.DEPBAR.LE gsb0, 0x0 ;  /* 0x00008000000079c5 */ /* 0x000fe40000010000 */
[----:B------:R-:W-:Y:S01]  /*1c20*/  WARPGROUP.ARRIVE ;  /* 0x00000000000079c5 */ /* 0x000fe20000000000 */
[----:B------:R0:W-:Y:S04]  /*1c30*/  STL.64 [R1+0x250], R214 ;  /* 0x000250d601007387 */ /* 0x0001e80000100a00 */
[----:B------:R1:W-:Y:S01]  /*1c40*/  STL.64 [R1+0x248], R212 ;  /* 0x000248d401007387 */ /* 0x0003e20000100a00 */
[----:B------:R-:W-:Y:S01]  /*1c50*/  IGMMA.64x16x32.S8.S8 R192, gdesc[UR4], RZ, !UPT, gsb0 ;  /* 0x0060000004c079f1 */ /* 0x000fe2000c0410ff */
[----:B------:R-:W-:Y:S01]  /*1c60*/  UMOV UR4, UR10 ;  /* 0x0000000a00047c82 */ /* 0x000fe20008000000 */
[----:B------:R-:W-:Y:S01]  /*1c70*/  UIADD3 UR10, UR52, 0x680, URZ ;  /* 0x00000680340a7890 */ /* 0x000fe2000fffe03f */
[----:B------:R2:W-:Y:S01]  /*1c80*/  STL.64 [R1+0x240], R210 ;  /* 0x000240d201007387 */ /* 0x0005e20000100a00 */
[----:B------:R-:W-:Y:S01]  /*1c90*/  UMOV UR5, 0x40000040 ;  /* 0x4000004000057882 */ /* 0x000fe20000000000 */
[----:B0-----:R-:W-:-:S02]  /*1ca0*/  IMAD.MOV.U32 R214, RZ, RZ, R18 ;  /* 0x000000ffffd67224 */ /* 0x001fc400078e0012 */
[----:B------:R0:W-:Y:S01]  /*1cb0*/  STL.64 [R1+0x238], R208 ;  /* 0x000238d001007387 */ /* 0x0001e20000100a00 */
[----:B------:R-:W-:Y:S01]  /*1cc0*/  IMAD.MOV.U32 R215, RZ, RZ, R17 ;  /* 0x000000ffffd77224 */ /* 0x000fe200078e0011 */
[----:B-1----:R-:W-:Y:S01]  /*1cd0*/  MOV R212, R20 ;  /* 0x0000001400d47202 */ /* 0x002fe20000000f00 */
[----:B------:R-:W-:-:S03]  /*1ce0*/  IMAD.MOV.U32 R213, RZ, RZ, R19 ;  /* 0x000000ffffd57224 */ /* 0x000fc600078e0013 */
[----:B------:R1:W-:Y:S01]  /*1cf0*/  STL.64 [R1+0x270], R214 ;  /* 0x000270d601007387 */ /* 0x0003e20000100a00 */
[----:B--2---:R-:W-:Y:S02]  /*1d00*/  IMAD.MOV.U32 R210, RZ, RZ, R22 ;  /* 0x000000ffffd27224 */ /* 0x004fe400078e0016 */
[----:B------:R-:W-:Y:S01]  /*1d10*/  IMAD.MOV.U32 R211, RZ, RZ, R21 ;  /* 0x000000ffffd37224 */ /* 0x000fe200078e0015 */
[----:B------:R2:W-:Y:S01]  /*1d20*/  STL.64 [R1+0x268], R212 ;  /* 0x000268d401007387 */ /* 0x0005e20000100a00 */
[----:B0-----:R-:W-:Y:S01]  /*1d30*/  MOV R208, R24 ;  /* 0x0000001800d07202 */ /* 0x001fe20000000f00 */
[----:B------:R-:W-:Y:S02]  /*1d40*/  IMAD.MOV.U32 R209, RZ, RZ, R23 ;  /* 0x000000ffffd17224 */ /* 0x000fe400078e0017 */
[----:B------:R0:W-:Y:S01]  /*1d50*/  STL.64 [R1+0x260], R210 ;  /* 0x000260d201007387 */ /* 0x0001e20000100a00 */
[----:B-1----:R-:W-:-:S03]  /*1d60*/  IMAD.MOV.U32 R214, RZ, RZ, R10 ;  /* 0x000000ffffd67224 */ /* 0x002fc600078e000a */
[----:B------:R1:W-:Y:S01]  /*1d70*/  STL.64 [R1+0x258], R208 ;  /* 0x000258d001007387 */ /* 0x0003e20000100a00 */
[----:B------:R-:W-:Y:S01]  /*1d80*/  IMAD.MOV.U32 R215, RZ, RZ, R9 ;  /* 0x000000ffffd77224 */ /* 0x000fe200078e0009 */
[----:B--2---:R-:W-:Y:S01]  /*1d90*/  MOV R212, R12 ;  /* 0x0000000c00d47202 */ /* 0x004fe20000000f00 */
[----:B------:R-:W-:-:S03]  /*1da0*/  IMAD.MOV.U32 R213, RZ, RZ, R11 ;  /* 0x000000ffffd57224 */ /* 0x000fc600078e000b */
[----:B------:R2:W-:Y:S01]  /*1db0*/  STL.64 [R1+0x290], R214 ;  /* 0x000290d601007387 */ /* 0x0005e20000100a00 */
[----:B0-----:R-:W-:Y:S02]  /*1dc0*/  IMAD.MOV.U32 R210, RZ, RZ, R14 ;  /* 0x000000ffffd27224 */ /* 0x001fe400078e000e */
[----:B------:R-:W-:Y:S01]  /*1dd0*/  IMAD.MOV.U32 R211, RZ, RZ, R13 ;  /* 0x000000ffffd37224 */ /* 0x000fe200078e000d */
[----:B------:R0:W-:Y:S01]  /*1de0*/  STL.64 [R1+0x288], R212 ;  /* 0x000288d401007387 */ /* 0x0001e20000100a00 */
[----:B-1----:R-:W-:Y:S01]  /*1df0*/  MOV R208, R16 ;  /* 0x0000001000d07202 */ /* 0x002fe20000000f00 */
[----:B------:R-:W-:Y:S02]  /*1e00*/  IMAD.MOV.U32 R209, RZ, RZ, R15 ;  /* 0x000000ffffd17224 */ /* 0x000fe400078e000f */
[----:B------:R1:W-:Y:S01]  /*1e10*/  STL.64 [R1+0x280], R210 ;  /* 0x000280d201007387 */ /* 0x0003e20000100a00 */
[----:B--2---:R-:W-:Y:S01]  /*1e20*/  IMAD.MOV.U32 R214, RZ, RZ, R2 ;  /* 0x000000ffffd67224 */ /* 0x004fe200078e0002 */
[----:B------:R-:W-:Y:S01]  /*1e30*/  MOV R2, UR27 ;  /* 0x0000001b00027c02 */ /* 0x000fe20008000f00 */
[----:B------:R-:W-:Y:S01]  /*1e40*/  UMOV UR27, 0x40000040 ;  /* 0x40000040001b7882 */ /* 0x000fe20000000000 */
[----:B------:R2:W-:Y:S01]  /*1e50*/  STL.64 [R1+0x278], R208 ;  /* 0x000278d001007387 */ /* 0x0005e20000100a00 */
[----:B0-----:R-:W-:Y:S01]  /*1e60*/  IMAD.MOV.U32 R213, RZ, RZ, R3 ;  /* 0x000000ffffd57224 */ /* 0x001fe200078e0003 */
[----:B------:R-:W-:Y:S01]  /*1e70*/  MOV R3, UR26 ;  /* 0x0000001a00037c02 */ /* 0x000fe20008000f00 */
[----:B------:R-:W-:Y:S01]  /*1e80*/  IMAD.MOV.U32 R215, RZ, RZ, R0 ;  /* 0x000000ffffd77224 */ /* 0x000fe200078e0000 */
[----:B------:R-:W-:-:S02]  /*1e90*/  WARPGROUP.DEPBAR.LE gsb0, 0x0 ;  /* 0x00008000000079c5 */ /* 0x000fc40000010000 */
[----:B------:R-:W-:Y:S01]  /*1ea0*/  WARPGROUP.ARRIVE ;  /* 0x00000000000079c5 */ /* 0x000fe20000000000 */
[----:B-1----:R-:W-:Y:S01]  /*1eb0*/  IMAD.MOV.U32 R210, RZ, RZ, R6 ;  /* 0x000000ffffd27224 */ /* 0x002fe200078e0006 */
[----:B------:R-:W-:Y:S01]  /*1ec0*/  MOV R212, R4 ;  /* 0x0000000400d47202 */ /* 0x000fe20000000f00 */
[----:B------:R-:W-:Y:S01]  /*1ed0*/  IMAD.MOV.U32 R211, RZ, RZ, R5 ;  /* 0x000000ffffd37224 */ /* 0x000fe200078e0005 */
[----:B------:R-:W-:Y:S02]  /*1ee0*/  STL.64 [R1+0x2b0], R214 ;  /* 0x0002b0d601007387 */ /* 0x000fe40000100a00 */
[----:B------:R-:W-:Y:S01]  /*1ef0*/  IGMMA.64x16x32.S8.S8 R176, gdesc[UR20], RZ, !UPT, gsb0 ;  /* 0x0060000014b079f1 */ /* 0x000fe2000c0410ff */
[----:B------:R-:W-:Y:S01]  /*1f00*/  UMOV UR20, UR12 ;  /* 0x0000000c00147c82 */ /* 0x000fe20008000000 */
[----:B------:R-:W-:Y:S01]  /*1f10*/  UMOV UR21, UR13 ;  /* 0x0000000d00157c82 */ /* 0x000fe20008000000 */
[----:B--2---:R-:W-:Y:S01]  /*1f20*/  MOV R208, R8 ;  /* 0x0000000800d07202 */ /* 0x004fe20000000f00 */
[----:B------:R-:W-:Y:S01]  /*1f30*/  IMAD.MOV.U32 R209, RZ, RZ, R7 ;  /* 0x000000ffffd17224 */ /* 0x000fe200078e0007 */
[----:B------:R-:W-:Y:S04]  /*1f40*/  STL.64 [R1+0x2a8], R212 ;  /* 0x0002a8d401007387 */ /* 0x000fe80000100a00 */
[----:B------:R-:W-:Y:S04]  /*1f50*/  STL.64 [R1+0x2a0], R210 ;  /* 0x0002a0d201007387 */ /* 0x000fe80000100a00 */
[----:B------:R0:W-:Y:S01]  /*1f60*/  STL.64 [R1+0x298], R208 ;  /* 0x000298d001007387 */ /* 0x0001e20000100a00 */
[----:B------:R-:W-:-:S02]  /*1f70*/  WARPGROUP.DEPBAR.LE gsb0, 0x0 ;  /* 0x00008000000079c5 */ /* 0x000fc40000010000 */
[----:B------:R-:W-:-:S06]  /*1f80*/  WARPGROUP.ARRIVE ;  /* 0x00000000000079c5 */ /* 0x000fcc0000000000 */
[----:B------:R-:W-:Y:S01]  /*1f90*/  IGMMA.64x16x32.S8.S8 R160, gdesc[UR16], RZ, !UPT, gsb0 ;  /* 0x0060000010a079f1 */ /* 0x000fe2000c0410ff */
[----:B------:R-:W-:Y:S01]  /*1fa0*/  UMOV UR16, UR12 ;  /* 0x0000000c00107c82 */ /* 0x000fe20008000000 */
[----:B------:R-:W-:Y:S01]  /*1fb0*/  UMOV UR17, UR13 ;  /* 0x0000000d00117c82 */ /* 0x000fe20008000000 */
[----:B------:R-:W-:Y:S02]  /*1fc0*/  WARPGROUP.DEPBAR.LE gsb0, 0x0 ;  /* 0x00008000000079c5 */ /* 0x000fe40000010000 */
        /* <DEDUP_REMOVED lines=18> */
[----:B------:R-:W-:Y:S01]  /*20f0*/  UIADD3 UR14, UR52, 0x700, URZ ;  /* 0x00000700340e7890 */ /* 0x000fe2000fffe03f */
[----:B------:R-:W-:Y:S01]  /*2100*/  UMOV UR45, UR15 ;  /* 0x0000000f002d7c82 */ /* 0x000fe20008000000 */
[----:B------:R-:W-:-:S05]  /*2110*/  UMOV UR15, UR27 ;  /* 0x0000001b000f7c82 */ /* 0x000fca0008000000 */
[----:B------:R-:W-:Y:S02]  /*2120*/  UMOV UR26, UR14 ;  /* 0x0000000e001a7c82 */ /* 0x000fe40008000000 */
        /* <DEDUP_REMOVED lines=21> */
[----:B------:R-:W-:Y:S02]  /*2280*/  R2UR UR27, R2 ;  /* 0x00000000021b72ca */ /* 0x000fe400000e0000 */
[----:B------:R-:W-:Y:S01]  /*2290*/  R2UR UR26, R3 ;  /* 0x00000000031a72ca */ /* 0x000fe200000e0000 */
[----:B------:R-:W-:Y:S02]  /*22a0*/  WARPGROUP.DEPBAR.LE gsb0, 0x0 ;  /* 0x00008000000079c5 */ /* 0x000fe40000010000 */
[----:B------:R-:W-:-:S06]  /*22b0*/  WARPGROUP.ARRIVE ;  /* 0x00000000000079c5 */ /* 0x000fcc0000000000 */
[----:B------:R-:W-:Y:S01]  /*22c0*/  IGMMA.64x16x32.S8.S8 R24, gdesc[UR12], RZ, !UPT, gsb0 ;  /* 0x006000000c1879f1 */ /* 0x000fe2000c0410ff */
[----:B------:R-:W-:Y:S01]  /*22d0*/  UMOV UR14, UR10 ;  /* 0x0000000a000e7c82 */ /* 0x000fe20008000000 */
[----:B------:R-:W-:Y:S01]  /*22e0*/  UMOV UR15, UR11 ;  /* 0x0000000b000f7c82 */ /* 0x000fe20008000000 */
        /* <DEDUP_REMOVED lines=12> */
[----:B------:R-:W-:Y:S01]  /*23b0*/  UMOV UR50, UR20 ;  /* 0x0000001400327c82 */ /* 0x000fe20008000000 */
[----:B------:R-:W-:Y:S01]  /*23c0*/  UMOV UR51, UR21 ;  /* 0x0000001500337c82 */ /* 0x000fe20008000000 */
[----:B------:R-:W-:Y:S01]  /*23d0*/  MOV R9, UR49 ;  /* 0x0000003100097c02 */ /* 0x000fe20008000f00 */
[----:B------:R-:W-:Y:S01]  /*23e0*/  UMOV UR49, UR51 ;  /* 0x0000003300317c82 */ /* 0x000fe20008000000 */
[----:B------:R-:W-:Y:S01]  /*23f0*/  MOV R8, UR48 ;  /* 0x0000003000087c02 */ /* 0x000fe20008000f00 */
[----:B------:R-:W-:Y:S01]  /*2400*/  UMOV UR48, UR50 ;  /* 0x0000003200307c82 */ /* 0x000fe20008000000 */
[----:B------:R-:W-:Y:S01]  /*2410*/  UMOV UR50, UR6 ;  /* 0x0000000600327c82 */ /* 0x000fe20008000000 */
[----:B------:R-:W-:Y:S01]  /*2420*/  UMOV UR51, UR7 ;  /* 0x0000000700337c82 */ /* 0x000fe20008000000 */
[----:B------:R-:W-:Y:S01]  /*2430*/  UMOV UR20, UR12 ;  /* 0x0000000c00147c82 */ /* 0x000fe20008000000 */
[----:B------:R-:W-:Y:S01]  /*2440*/  UMOV UR21, UR13 ;  /* 0x0000000d00157c82 */ /* 0x000fe20008000000 */
[----:B------:R-:W-:Y:S01]  /*2450*/  UMOV UR7, 0x40000040 ;  /* 0x4000004000077882 */ /* 0x000fe20000000000 */
[----:B------:R-:W-:-:S02]  /*2460*/  WARPGROUP.DEPBAR.LE gsb0, 0x0 ;  /* 0x00008000000079c5 */ /* 0x000fc40000010000 */
[----:B------:R-:W-:-:S06]  /*2470*/  WARPGROUP.ARRIVE ;  /* 0x00000000000079c5 */ /* 0x000fcc0000000000 */
[----:B------:R-:W-:Y:S01]  /*2480*/  IGMMA.64x16x32.S8.S8 R72, gdesc[UR56], RZ, !UPT, gsb0 ;  /* 0x00600000384879f1 */ /* 0x000fe2000c0410ff */
[----:B------:R-:W-:Y:S01]  /*2490*/  UMOV UR58, UR44 ;  /* 0x0000002c003a7c82 */ /* 0x000fe20008000000 */
[----:B------:R-:W-:Y:S01]  /*24a0*/  UMOV UR59, UR45 ;  /* 0x0000002d003b7c82 */ /* 0x000fe20008000000 */
        /* <DEDUP_REMOVED lines=8> */
[----:B------:R-:W-:Y:S01]  /*2530*/  MOV R3, UR45 ;  /* 0x0000002d00037c02 */ /* 0x000fe20008000f00 */
[----:B------:R-:W-:Y:S01]  /*2540*/  UMOV UR45, UR15 ;  /* 0x0000000f002d7c82 */ /* 0x000fe20008000000 */
[----:B------:R-:W-:Y:S01]  /*2550*/  MOV R2, UR44 ;  /* 0x0000002c00027c02 */ /* 0x000fe20008000f00 */
        /* <DEDUP_REMOVED lines=9> */
[----:B------:R-:W-:Y:S01]  /*25f0*/  UIADD3 UR14, UR52, 0x82, URZ ;  /* 0x00000082340e7890 */ /* 0x000fe2000fffe03f */
[----:B------:R-:W-:Y:S01]  /*2600*/  UMOV UR12, UR4 ;  /* 0x00000004000c7c82 */ /* 0x000fe20008000000 */
[----:B------:R-:W-:Y:S01]  /*2610*/  UMOV UR13, UR5 ;  /* 0x00000005000d7c82 */ /* 0x000fe20008000000 */
[----:B------:R-:W-:-:S02]  /*2620*/  WARPGROUP.DEPBAR.LE gsb0, 0x0 ;  /* 0x00008000000079c5 */ /* 0x000fc40000010000 */
[----:B------:R-:W-:Y:S01]  /*2630*/  WARPGROUP.ARRIVE ;  /* 0x00000000000079c5 */ /* 0x000fe20000000000 */
[----:B------:R-:W-:Y:S01]  /*2640*/  UMOV UR15, 0x40000040 ;  /* 0x40000040000f7882 */ /* 0x000fe20000000000 */
[----:B------:R-:W-:Y:S01]  /*2650*/  UMOV UR20, UR4 ;  /* 0x0000000400147c82 */ /* 0x000fe20008000000 */
[----:B------:R-:W-:Y:S01]  /*2660*/  UMOV UR21, UR5 ;  /* 0x0000000500157c82 */ /* 0x000fe20008000000 */
[----:B------:R-:W-:Y:S01]  /*2670*/  UMOV UR28, UR4 ;  /* 0x00000004001c7c82 */ /* 0x000fe20008000000 */
[----:B------:R-:W-:Y:S01]  /*2680*/  UMOV UR29, UR5 ;  /* 0x00000005001d7c82 */ /* 0x000fe20008000000 */
[----:B------:R-:W-:Y:S01]  /*2690*/  IGMMA.64x16x32.S8.S8 R88, gdesc[UR8], RZ, !UPT, gsb0 ;  /* 0x00600000085879f1 */ /* 0x000fe2000c0410ff */
[----:B------:R-:W-:Y:S02]  /*26a0*/  UIADD3 UR11, UR52, 0x2, URZ ;  /* 0x00000002340b7890 */ /* 0x000fe4000fffe03f */
[----:B------:R-:W-:Y:S01]  /*26b0*/  UIADD3 UR10, UR52, 0x102, URZ ;  /* 0x00000102340a7890 */ /* 0x000fe2000fffe03f */
[----:B------:R-:W-:Y:S01]  /*26c0*/  UMOV UR8, UR4 ;  /* 0x0000000400087c82 */ /* 0x000fe20008000000 */
[----:B------:R-:W-:-:S03]  /*26d0*/  UMOV UR9, UR5 ;  /* 0x0000000500097c82 */ /* 0x000fc60008000000 */
        /* <DEDUP_REMOVED lines=9> */
[----:B------:R-:W-:Y:S01]  /*2770*/  WARPGROUP.ARRIVE ;  /* 0x00000000000079c5 */ /* 0x000fe20000000000 */
[----:B------:R-:W-:Y:S01]  /*2780*/  UMOV UR16, UR4 ;  /* 0x0000000400107c82 */ /* 0x000fe20008000000 */
[----:B------:R-:W-:-:S04]  /*2790*/  UMOV UR17, UR5 ;  /* 0x0000000500117c82 */ /* 0x000fc80008000000 */
[----:B------:R-:W-:Y:S01]  /*27a0*/  IGMMA.64x16x32.S8.S8 R120, gdesc[UR36], RZ, !UPT, gsb0 ;  /* 0x00600000247879f1 */ /* 0x000fe2000c0410ff */
[----:B------:R-:W-:Y:S01]  /*27b0*/  UIADD3 UR18, UR52, 0x282, URZ ;  /* 0x0000028234127890 */ /* 0x000fe2000fffe03f */
[----:B------:R-:W-:Y:S01]  /*27c0*/  UMOV UR19, 0x40000040 ;  /* 0x4000004000137882 */ /* 0x000fe20000000000 */
        /* <DEDUP_REMOVED lines=21> */
[----:B------:R-:W-:Y:S01]  /*2920*/  UIADD3 UR34, UR52, 0x502, URZ ;  /* 0x0000050234227890 */ /* 0x000fe2000fffe03f */
[----:B------:R-:W-:Y:S01]  /*2930*/  UMOV UR35, 0x40000040 ;  /* 0x4000004000237882 */ /* 0x000fe20000000000 */
[----:B------:R-:W-:Y:S01]  /*2940*/  UIADD3 UR38, UR52, 0x582, URZ ;  /* 0x0000058234267890 */ /* 0x000fe2000fffe03f */
[----:B------:R-:W-:Y:S01]  /*2950*/  UMOV UR39, 0x40000040 ;  /* 0x4000004000277882 */ /* 0x000fe20000000000 */
[----:B------:R-:W-:Y:S01]  /*2960*/  UMOV UR40, UR4 ;  /* 0x0000000400287c82 */ /* 0x000fe20008000000 */
[----:B------:R-:W-:Y:S01]  /*2970*/  UMOV UR41, UR5 ;  /* 0x0000000500297c82 */ /* 0x000fe20008000000 */
[----:B------:R-:W-:Y:S02]  /*2980*/  WARPGROUP.DEPBAR.LE gsb0, 0x0 ;  /* 0x00008000000079c5 */ /* 0x000fe40000010000 */
[----:B------:R-:W-:-:S06]  /*2990*/  WARPGROUP.ARRIVE ;  /* 0x00000000000079c5 */ /* 0x000fcc0000000000 */
[----:B------:R-:W-:Y:S01]  /*29a0*/  IGMMA.64x16x32.S8.S8 R184, gdesc[UR48], RZ, !UPT, gsb0 ;  /* 0x0060000030b879f1 */ /* 0x000fe2000c0410ff */
[----:B------:R-:W-:Y:S01]  /*29b0*/  R2UR UR49, R9 ;  /* 0x00000000093172ca */ /* 0x000fe200000e0000 */
[----:B------:R-:W-:Y:S01]  /*29c0*/  UMOV UR50, UR30 ;  /* 0x0000001e00327c82 */ /* 0x000fe20008000000 */
[----:B------:R-:W-:Y:S01]  /*29d0*/  R2UR UR48, R8 ;  /* 0x00000000083072ca */ /* 0x000fe200000e0000 */
[----:B------:R-:W-:Y:S01]  /*29e0*/  UMOV UR51, UR31 ;  /* 0x0000001f00337c82 */ /* 0x000fe20008000000 */
[----:B------:R-:W-:Y:S02]  /*29f0*/  WARPGROUP.DEPBAR.LE gsb0, 0x0 ;  /* 0x00008000000079c5 */ /* 0x000fe40000010000 */
[----:B------:R-:W-:-:S06]  /*2a00*/  WARPGROUP.ARRIVE ;  /* 0x00000000000079c5 */ /* 0x000fcc0000000000 */
[----:B------:R-:W-:Y:S01]  /*2a10*/  IGMMA.64x16x32.S8.S8 R200, gdesc[UR44], RZ, !UPT, gsb0 ;  /* 0x006000002cc879f1 */ /* 0x000fe2000c0410ff */
[----:B------:R-:W-:Y:S02]  /*2a20*/  R2UR UR47, R6 ;  /* 0x00000000062f72ca */ /* 0x000fe400000e0000 */
[----:B------:R-:W-:Y:S02]  /*2a30*/  R2UR UR46, R5 ;  /* 0x00000000052e72ca */ /* 0x000fe400000e0000 */
[----:B------:R-:W-:Y:S02]  /*2a40*/  R2UR UR45, R3 ;  /* 0x00000000032d72ca */ /* 0x000fe400000e0000 */
[----:B------:R-:W-:Y:S01]  /*2a50*/  R2UR UR44, R2 ;  /* 0x00000000022c72ca */ /* 0x000fe200000e0000 */
[----:B------:R-:W-:Y:S02]  /*2a60*/  WARPGROUP.DEPBAR.LE gsb0, 0x0 ;  /* 0x00008000000079c5 */ /* 0x000fe40000010000 */
[----:B------:R-:W-:-:S06]  /*2a70*/  WARPGROUP.ARRIVE ;  /* 0x00000000000079c5 */ /* 0x000fcc0000000000 */
[----:B------:R-:W-:Y:S01]  /*2a80*/  IGMMA.64x16x32.S8.S8 R216, gdesc[UR56], RZ, !UPT, gsb0 ;  /* 0x0060000038d879f1 */ /* 0x000fe2000c0410ff */
[----:B------:R-:W-:Y:S02]  /*2a90*/  R2UR UR56, R7 ;  /* 0x00000000073872ca */ /* 0x000fe400000e0000 */
[----:B------:R-:W-:Y:S01]  /*2aa0*/  R2UR UR57, R10 ;  /* 0x000000000a3972ca */ /* 0x000fe200000e0000 */
[----:B------:R-:W-:Y:S02]  /*2ab0*/  WARPGROUP.DEPBAR.LE gsb0, 0x0 ;  /* 0x00008000000079c5 */ /* 0x000fe40000010000 */
[----:B------:R-:W-:-:S06]  /*2ac0*/  WARPGROUP.ARRIVE ;  /* 0x00000000000079c5 */ /* 0x000fcc0000000000 */
[----:B------:R-:W-:Y:S03]  /*2ad0*/  IGMMA.64x16x32.S8.S8 R12, gdesc[UR44], RZ, !UPT, gsb0 ;  /* 0x006000002c0c79f1 */ /* 0x000fe6000c0410ff */
[----:B------:R-:W-:Y:S02]  /*2ae0*/  WARPGROUP.DEPBAR.LE gsb0, 0x0 ;  /* 0x00008000000079c5 */ /* 0x000fe40000010000 */
[----:B0-----:R-:W-:-:S06]  /*2af0*/  WARPGROUP.ARRIVE ;  /* 0x00000000000079c5 */ /* 0x001fcc0000000000 */
[----:B------:R-:W-:Y:S03]  /*2b00*/  IGMMA.64x16x32.S8.S8 R208, gdesc[UR48], RZ, !UPT, gsb0 ;  /* 0x0060000030d079f1 */ /* 0x000fe6000c0410ff */
[----:B------:R-:W-:Y:S02]  /*2b10*/  WARPGROUP.DEPBAR.LE gsb0, 0x0 ;  /* 0x00008000000079c5 */ /* 0x000fe40000010000 */
[----:B------:R-:W-:Y:S01]  /*2b20*/  IMAD.MOV.U32 R2, RZ, RZ, R214 ;  /* 0x000000ffff027224 */ /* 0x000fe200078e00d6 */
[----:B------:R-:W-:Y:S01]  /*2b30*/  MOV R4, R212 ;  /* 0x000000d400047202 */ /* 0x000fe20000000f00 */
[----:B------:R-:W-:Y:S01]  /*2b40*/  IMAD.MOV.U32 R0, RZ, RZ, R215 ;  /* 0x000000ffff007224 */ /* 0x000fe200078e00d7 */
[----:B------:R-:W-:Y:S01]  /*2b50*/  MOV R8, R208 ;  /* 0x000000d000087202 */ /* 0x000fe20000000f00 */
[----:B------:R-:W-:Y:S01]  /*2b60*/  IMAD.MOV.U32 R3, RZ, RZ, R213 ;  /* 0x000000ffff037224 */ /* 0x000fe200078e00d5 */
[----:B------:R-:W2:Y:S01]  /*2b70*/  LDL.LU.64 R214, [R1+0x2b0] ;  /* 0x0002b00001d67983 */ /* 0x000ea20000300a00 */
[----:B------:R-:W-:-:S02]  /*2b80*/  IMAD.MOV.U32 R6, RZ, RZ, R210 ;  /* 0x000000ffff067224 */ /* 0x000fc400078e00d2 */
[----:B------:R-:W-:Y:S01]  /*2b90*/  IMAD.MOV.U32 R5, RZ, RZ, R211 ;  /* 0x000000ffff057224 */ /* 0x000fe200078e00d3 */
[----:B------:R-:W2:Y:S01]  /*2ba0*/  LDL.LU.64 R212, [R1+0x2a8] ;  /* 0x0002a80001d47983 */ /* 0x000ea20000300a00 */
[----:B------:R-:W-:-:S03]  /*2bb0*/  IMAD.MOV.U32 R7, RZ, RZ, R209 ;  /* 0x000000ffff077224 */ /* 0x000fc600078e00d1 */
[----:B------:R-:W2:Y:S04]  /*2bc0*/  LDL.LU.64 R210, [R1+0x2a0] ;  /* 0x0002a00001d27983 */ /* 0x000ea80000300a00 */
[----:B------:R-:W2:Y:S02]  /*2bd0*/  LDL.LU.64 R208, [R1+0x298] ;  /* 0x0002980001d07983 */ /* 0x000ea40000300a00 */
[----:B--2---:R-:W-:-:S06]  /*2be0*/  WARPGROUP.ARRIVE ;  /* 0x00000000000079c5 */ /* 0x004fcc0000000000 */
[----:B------:R-:W-:Y:S03]  /*2bf0*/  IGMMA.64x16x32.S8.S8 R208, gdesc[UR4], R208, gsb0 ;  /* 0x0060000004d079f1 */ /* 0x000fe600080410d0 */
[----:B------:R-:W-:Y:S02]  /*2c00*/  WARPGROUP.DEPBAR.LE gsb0, 0x0 ;  /* 0x00008000000079c5 */ /* 0x000fe40000010000 */
[----:B------:R-:W-:Y:S04]  /*2c10*/  STL.64 [R1+0x80], R208 ;  /* 0x000080d001007387 */ /* 0x000fe80000100a00 */
[----:B------:R-:W-:Y:S04]  /*2c20*/  STL.64 [R1+0x88], R210 ;  /* 0x000088d201007387 */ /* 0x000fe80000100a00 */
[----:B------:R-:W-:Y:S04]  /*2c30*/  STL.64 [R1+0x90], R212 ;  /* 0x000090d401007387 */ /* 0x000fe80000100a00 */
[----:B------:R0:W-:Y:S04]  /*2c40*/  STL.64 [R1+0x98], R214 ;  /* 0x000098d601007387 */ /* 0x0001e80000100a00 */
[----:B0-----:R-:W2:Y:S04]  /*2c50*/  LDL.LU.64 R214, [R1+0x290] ;  /* 0x0002900001d67983 */ /* 0x001ea80000300a00 */
[----:B------:R-:W2:Y:S04]  /*2c60*/  LDL.LU.64 R212, [R1+0x288] ;  /* 0x0002880001d47983 */ /* 0x000ea80000300a00 */
[----:B------:R-:W2:Y:S04]  /*2c70*/  LDL.LU.64 R210, [R1+0x280] ;  /* 0x0002800001d27983 */ /* 0x000ea80000300a00 */
[----:B------:R-:W2:Y:S01]  /*2c80*/  LDL.LU.64 R208, [R1+0x278] ;  /* 0x0002780001d07983 */ /* 0x000ea20000300a00 */
[----:B------:R-:W-:Y:S01]  /*2c90*/  UMOV UR48, UR4 ;  /* 0x0000000400307c82 */ /* 0x000fe20008000000 */
[----:B------:R-:W-:Y:S01]  /*2ca0*/  UMOV UR49, UR5 ;  /* 0x0000000500317c82 */ /* 0x000fe20008000000 */
[----:B------:R-:W-:Y:S01]  /*2cb0*/  UMOV UR50, UR14 ;  /* 0x0000000e00327c82 */ /* 0x000fe20008000000 */
[----:B------:R-:W-:Y:S01]  /*2cc0*/  UMOV UR51, 0x40000040 ;  /* 0x4000004000337882 */ /* 0x000fe20000000000 */
        /* <DEDUP_REMOVED lines=18> */
[----:B------:R-:W-:Y:S04]  /*2df0*/  STL.64 [R1], R208 ;  /* 0x000000d001007387 */ /* 0x000fe80000100a00 */
[----:B------:R-:W-:Y:S04]  /*2e00*/  STL.64 [R1+0x8], R210 ;  /* 0x000008d201007387 */ /* 0x000fe80000100a00 */
[----:B------:R-:W-:Y:S04]  /*2e10*/  STL.64 [R1+0x10], R212 ;  /* 0x000010d401007387 */ /* 0x000fe80000100a00 */
[----:B------:R0:W-:Y:S04]  /*2e20*/  STL.64 [R1+0x18], R214 ;  /* 0x000018d601007387 */ /* 0x0001e80000100a00 */
[----:B0-----:R-:W2:Y:S04]  /*2e30*/  LDL.LU.64 R214, [R1+0x250] ;  /* 0x0002500001d67983 */ /* 0x001ea80000300a00 */
[----:B------:R-:W2:Y:S04]  /*2e40*/  LDL.LU.64 R212, [R1+0x248] ;  /* 0x0002480001d47983 */ /* 0x000ea80000300a00 */
[----:B------:R-:W2:Y:S04]  /*2e50*/  LDL.LU.64 R210, [R1+0x240] ;  /* 0x0002400001d27983 */ /* 0x000ea80000300a00 */
[----:B------:R-:W2:Y:S01]  /*2e60*/  LDL.LU.64 R208, [R1+0x238] ;  /* 0x0002380001d07983 */ /* 0x000ea20000300a00 */
[----:B------:R-:W-:Y:S01]  /*2e70*/  UIADD3 UR58, UR52, 0x182, URZ ;  /* 0x00000182343a7890 */ /* 0x000fe2000fffe03f */
[----:B------:R-:W-:Y:S01]  /*2e80*/  UMOV UR59, 0x40000040 ;  /* 0x40000040003b7882 */ /* 0x000fe20000000000 */
[----:B------:R-:W-:Y:S01]  /*2e90*/  UIADD3 UR14, UR52, 0x202, URZ ;  /* 0x00000202340e7890 */ /* 0x000fe2000fffe03f */
[----:B------:R-:W-:Y:S01]  /*2ea0*/  UMOV UR10, UR46 ;  /* 0x0000002e000a7c82 */ /* 0x000fe20008000000 */
[----:B------:R-:W-:Y:S01]  /*2eb0*/  UMOV UR11, UR47 ;  /* 0x0000002f000b7c82 */ /* 0x000fe20008000000 */
[----:B------:R-:W-:Y:S01]  /*2ec0*/  UMOV UR26, UR50 ;  /* 0x00000032001a7c82 */ /* 0x000fe20008000000 */
[----:B--2---:R-:W-:-:S06]  /*2ed0*/  WARPGROUP.ARRIVE ;  /* 0x00000000000079c5 */ /* 0x004fcc0000000000 */
[----:B------:R-:W-:Y:S01]  /*2ee0*/  IGMMA.64x16x32.S8.S8 R208, gdesc[UR56], R208, gsb0 ;  /* 0x0060000038d079f1 */ /* 0x000fe200080410d0 */
[----:B------:R-:W-:Y:S01]  /*2ef0*/  UMOV UR56, UR10 ;  /* 0x0000000a00387c82 */ /* 0x000fe20008000000 */
[----:B------:R-:W-:Y:S01]  /*2f00*/  UMOV UR57, UR11 ;  /* 0x0000000b00397c82 */ /* 0x000fe20008000000 */
[----:B------:R-:W-:Y:S01]  /*2f10*/  UMOV UR10, UR14 ;  /* 0x0000000e000a7c82 */ /* 0x000fe20008000000 */
[----:B------:R-:W-:Y:S01]  /*2f20*/  UMOV UR11, 0x40000040 ;  /* 0x40000040000b7882 */ /* 0x000fe20000000000 */
[----:B------:R-:W-:Y:S02]  /*2f30*/  WARPGROUP.DEPBAR.LE gsb0, 0x0 ;  /* 0x00008000000079c5 */ /* 0x000fe40000010000 */
[----:B------:R-:W-:-:S06]  /*2f40*/  WARPGROUP.ARRIVE ;  /* 0x00000000000079c5 */ /* 0x000fcc0000000000 */
[----:B------:R-:W-:Y:S01]  /*2f50*/  IGMMA.64x16x32.S8.S8 R192, gdesc[UR8], R192, gsb0 ;  /* 0x0060000008c079f1 */ /* 0x000fe200080410c0 */
[----:B------:R-:W-:Y:S02]  /*2f60*/  UMOV UR14, UR18 ;  /* 0x00000012000e7c82 */ /* 0x000fe40008000000 */
[----:B------:R-:W-:Y:S02]  /*2f70*/  WARPGROUP.DEPBAR.LE gsb0, 0x0 ;  /* 0x00008000000079c5 */ /* 0x000fe40000010000 */
[----:B------:R-:W-:-:S06]  /*2f80*/  WARPGROUP.ARRIVE ;  /* 0x00000000000079c5 */ /* 0x000fcc0000000000 */
[----:B------:R-:W-:Y:S01]  /*2f90*/  IGMMA.64x16x32.S8.S8 R176, gdesc[UR12], R176, gsb0 ;  /* 0x006000000cb079f1 */ /* 0x000fe200080410b0 */
[----:B------:R-:W-:Y:S02]  /*2fa0*/  UMOV UR18, UR22 ;  /* 0x0000001600127c82 */ /* 0x000fe40008000000 */
[----:B------:R-:W-:Y:S02]  /*2fb0*/  WARPGROUP.DEPBAR.LE gsb0, 0x0 ;  /* 0x00008000000079c5 */ /* 0x000fe40000010000 */
[----:B------:R-:W-:-:S06]  /*2fc0*/  WARPGROUP.ARRIVE ;  /* 0x00000000000079c5 */ /* 0x000fcc0000000000 */
[----:B------:R-:W-:Y:S01]  /*2fd0*/  IGMMA.64x16x32.S8.S8 R160, gdesc[UR16], R160, gsb0 ;  /* 0x0060000010a079f1 */ /* 0x000fe200080410a0 */
[----:B------:R-:W-:-:S07]  /*2fe0*/  UIADD3 UR8, UR52, 0x382, URZ ;  /* 0x0000038234087890 */ /* 0x000fce000fffe03f */
[----:B------:R-:W-:Y:S01]  /*2ff0*/  UMOV UR22, UR8 ;  /* 0x0000000800167c82 */ /* 0x000fe20008000000 */
[----:B------:R-:W-:Y:S02]  /*3000*/  WARPGROUP.DEPBAR.LE gsb0, 0x0 ;  /* 0x00008000000079c5 */ /* 0x000fe40000010000 */
[----:B------:R-:W-:-:S06]  /*3010*/  WARPGROUP.ARRIVE ;  /* 0x00000000000079c5 */ /* 0x000fcc0000000000 */
[----:B------:R-:W-:Y:S01]  /*3020*/  IGMMA.64x16x32.S8.S8 R144, gdesc[UR20], R144, gsb0 ;  /* 0x00600000149079f1 */ /* 0x000fe20008041090 */
[----:B------:R-:W-:Y:S01]  /*3030*/  UMOV UR12, UR26 ;  /* 0x0000001a000c7c82 */ /* 0x000fe20008000000 */
[----:B------:R-:W-:Y:S01]  /*3040*/  UIADD3 UR26, UR52, 0x402, URZ ;  /* 0x00000402341a7890 */ /* 0x000fe2000fffe03f */
[----:B------:R-:W-:Y:S02]  /*3050*/  UMOV UR27, UR51 ;  /* 0x00000033001b7c82 */ /* 0x000fe40008000000 */
[----:B------:R-:W-:Y:S01]  /*3060*/  UMOV UR13, UR27 ;  /* 0x0000001b000d7c82 */ /* 0x000fe20008000000 */
[----:B------:R-:W-:Y:S01]  /*3070*/  UMOV UR27, 0x40000040 ;  /* 0x40000040001b7882 */ /* 0x000fe20000000000 */
[----:B------:R-:W-:Y:S02]  /*3080*/  WARPGROUP.DEPBAR.LE gsb0, 0x0 ;  /* 0x00008000000079c5 */ /* 0x000fe40000010000 */
[----:B------:R-:W-:-:S06]  /*3090*/  WARPGROUP.ARRIVE ;  /* 0x00000000000079c5 */ /* 0x000fcc0000000000 */
[----:B------:R-:W-:Y:S01]  /*30a0*/  IGMMA.64x16x32.S8.S8 R128, gdesc[UR24], R128, gsb0 ;  /* 0x00600000188079f1 */ /* 0x000fe20008041080 */
[----:B------:R-:W-:Y:S01]  /*30b0*/  UIADD3 UR30, UR52, 0x482, URZ ;  /* 0x00000482341e7890 */ /* 0x000fe2000fffe03f */
[----:B------:R-:W-:Y:S01]  /*30c0*/  UMOV UR31, 0x40000040 ;  /* 0x40000040001f7882 */ /* 0x000fe20000000000 */
[----:B------:R-:W-:Y:S02]  /*30d0*/  WARPGROUP.DEPBAR.LE gsb0, 0x0 ;  /* 0x00008000000079c5 */ /* 0x000fe40000010000 */
[----:B------:R-:W-:-:S06]  /*30e0*/  WARPGROUP.ARRIVE ;  /* 0x00000000000079c5 */ /* 0x000fcc0000000000 */
[----:B------:R-:W-:Y:S03]  /*30f0*/  IGMMA.64x16x32.S8.S8 R112, gdesc[UR28], R112, gsb0 ;  /* 0x006000001c7079f1 */ /* 0x000fe60008041070 */
[----:B------:R-:W-:Y:S02]  /*3100*/  WARPGROUP.DEPBAR.LE gsb0, 0x0 ;  /* 0x00008000000079c5 */ /* 0x000fe40000010000 */
[----:B------:R-:W-:-:S06]  /*3110*/  WARPGROUP.ARRIVE ;  /* 0x00000000000079c5 */ /* 0x000fcc0000000000 */
[----:B------:R-:W-:Y:S03]  /*3120*/  IGMMA.64x16x32.S8.S8 R96, gdesc[UR32], R96, gsb0 ;  /* 0x00600000206079f1 */ /* 0x000fe60008041060 */
[----:B------:R-:W-:Y:S02]  /*3130*/  WARPGROUP.DEPBAR.LE gsb0, 0x0 ;  /* 0x00008000000079c5 */ /* 0x000fe40000010000 */
[----:B------:R-:W-:-:S06]  /*3140*/  WARPGROUP.ARRIVE ;  /* 0x00000000000079c5 */ /* 0x000fcc0000000000 */
[----:B------:R-:W-:Y:S01]  /*3150*/  IGMMA.64x16x32.S8.S8 R80, gdesc[UR36], R80, gsb0 ;  /* 0x00600000245079f1 */ /* 0x000fe20008041050 */
[----:B------:R-:W-:Y:S01]  /*3160*/  UIADD3 UR42, UR52, 0x602, URZ ;  /* 0x00000602342a7890 */ /* 0x000fe2000fffe03f */
[----:B------:R-:W-:Y:S01]  /*3170*/  UMOV UR43, 0x40000040 ;  /* 0x40000040002b7882 */ /* 0x000fe20000000000 */
[----:B------:R-:W-:Y:S02]  /*3180*/  WARPGROUP.DEPBAR.LE gsb0, 0x0 ;  /* 0x00008000000079c5 */ /* 0x000fe40000010000 */
[----:B------:R-:W-:-:S06]  /*3190*/  WARPGROUP.ARRIVE ;  /* 0x00000000000079c5 */ /* 0x000fcc0000000000 */
[----:B------:R-:W-:Y:S01]  /*31a0*/  IGMMA.64x16x32.S8.S8 R64, gdesc[UR40], R64, gsb0 ;  /* 0x00600000284079f1 */ /* 0x000fe20008041040 */
[----:B------:R-:W-:Y:S01]  /*31b0*/  UIADD3 UR46, UR52, 0x682, URZ ;  /* 0x00000682342e7890 */ /* 0x000fe2000fffe03f */
[----:B------:R-:W-:Y:S01]  /*31c0*/  UMOV UR44, UR4 ;  /* 0x00000004002c7c82 */ /* 0x000fe20008000000 */
[----:B------:R-:W-:Y:S01]  /*31d0*/  UMOV UR45, UR5 ;  /* 0x00000005002d7c82 */ /* 0x000fe20008000000 */
[----:B------:R-:W-:Y:S01]  /*31e0*/  UMOV UR47, 0x40000040 ;  /* 0x40000040002f7882 */ /* 0x000fe20000000000 */
[----:B------:R-:W-:Y:S04]  /*31f0*/  STL.64 [R1+0x1d0], R214 ;  /* 0x0001d0d601007387 */ /* 0x000fe80000100a00 */
[----:B------:R-:W-:Y:S04]  /*3200*/  STL.64 [R1+0x1c8], R212 ;  /* 0x0001c8d401007387 */ /* 0x000fe80000100a00 */
[----:B------:R-:W-:Y:S04]  /*3210*/  STL.64 [R1+0x1c0], R210 ;  /* 0x0001c0d201007387 */ /* 0x000fe80000100a00 */
[----:B------:R0:W-:Y:S04]  /*3220*/  STL.64 [R1+0x1b8], R208 ;  /* 0x0001b8d001007387 */ /* 0x0001e80000100a00 */
[----:B0-----:R-:W2:Y:S04]  /*3230*/  LDL.LU.64 R208, [R1] ;  /* 0x0000000001d07983 */ /* 0x001ea80000300a00 */
[----:B------:R-:W3:Y:S04]  /*3240*/  LDL.LU.64 R210, [R1+0x8] ;  /* 0x0000080001d27983 */ /* 0x000ee80000300a00 */
[----:B------:R-:W4:Y:S04]  /*3250*/  LDL.LU.64 R212, [R1+0x10] ;  /* 0x0000100001d47983 */ /* 0x000f280000300a00 */
[----:B------:R-:W2:Y:S01]  /*3260*/  LDL.LU.64 R214, [R1+0x18] ;  /* 0x0000180001d67983 */ /* 0x000ea20000300a00 */
[----:B------:R-:W-:-:S02]  /*3270*/  WARPGROUP.DEPBAR.LE gsb0, 0x0 ;  /* 0x00008000000079c5 */ /* 0x000fc40000010000 */
[----:B------:R-:W-:-:S06]  /*3280*/  WARPGROUP.ARRIVE ;  /* 0x00000000000079c5 */ /* 0x000fcc0000000000 */
[----:B------:R-:W-:Y:S01]  /*3290*/  IGMMA.64x16x32.S8.S8 R48, gdesc[UR44], R48, gsb0 ;  /* 0x006000002c3079f1 */ /* 0x000fe20008041030 */
[----:B------:R-:W-:Y:S01]  /*32a0*/  UIADD3 UR50, UR52, 0x702, URZ ;  /* 0x0000070234327890 */ /* 0x000fe2000fffe03f */
[----:B------:R-:W-:Y:S01]  /*32b0*/  UMOV UR48, UR4 ;  /* 0x0000000400307c82 */ /* 0x000fe20008000000 */
[----:B------:R-:W-:Y:S01]  /*32c0*/  UMOV UR49, UR5 ;  /* 0x0000000500317c82 */ /* 0x000fe20008000000 */
[----:B------:R-:W-:Y:S01]  /*32d0*/  UMOV UR51, 0x40000040 ;  /* 0x4000004000337882 */ /* 0x000fe20000000000 */
[----:B------:R-:W-:Y:S02]  /*32e0*/  WARPGROUP.DEPBAR.LE gsb0, 0x0 ;  /* 0x00008000000079c5 */ /* 0x000fe40000010000 */
[----:B------:R-:W-:-:S06]  /*32f0*/  WARPGROUP.ARRIVE ;  /* 0x00000000000079c5 */ /* 0x000fcc0000000000 */
[----:B------:R-:W-:Y:S01]  /*3300*/  IGMMA.64x16x32.S8.S8 R32, gdesc[UR48], R32, gsb0 ;  /* 0x00600000302079f1 */ /* 0x000fe20008041020 */
[----:B------:R-:W-:Y:S01]  /*3310*/  UIADD3 UR8, UR54, 0x402, URZ ;  /* 0x0000040236087890 */ /* 0x000fe2000fffe03f */
[----:B------:R-:W-:-:S06]  /*3320*/  UMOV UR49, 0x40000040 ;  /* 0x4000004000317882 */ /* 0x000fcc0000000000 */
[----:B------:R-:W-:Y:S01]  /*3330*/  UMOV UR48, UR8 ;  /* 0x0000000800307c82 */ /* 0x000fe20008000000 */
[----:B------:R-:W-:Y:S02]  /*3340*/  WARPGROUP.DEPBAR.LE gsb0, 0x0 ;  /* 0x00008000000079c5 */ /* 0x000fe40000010000 */
[----:B------:R-:W-:-:S06]  /*3350*/  WARPGROUP.ARRIVE ;  /* 0x00000000000079c5 */ /* 0x000fcc0000000000 */
[----:B------:R-:W-:Y:S01]  /*3360*/  IGMMA.64x16x32.S8.S8 R24, gdesc[UR48], R24, gsb0 ;  /* 0x00600000301879f1 */ /* 0x000fe20008041018 */
[----:B------:R-:W-:Y:S01]  /*3370*/  UMOV UR44, UR48 ;  /* 0x00000030002c7c82 */ /* 0x000fe20008000000 */
        /* <DEDUP_REMOVED lines=14> */
[----:B--2---:R-:W-:Y:S04]  /*3460*/  STL.64 [R1+0x1f0], R214 ;  /* 0x0001f0d601007387 */ /* 0x004fe80000100a00 */
[----:B----4-:R-:W-:Y:S04]  /*3470*/  STL.64 [R1+0x1e8], R212 ;  /* 0x0001e8d401007387 */ /* 0x010fe80000100a00 */
[----:B---3--:R-:W-:Y:S04]  /*3480*/  STL.64 [R1+0x1e0], R210 ;  /* 0x0001e0d201007387 */ /* 0x008fe80000100a00 */
[----:B------:R0:W-:Y:S04]  /*3490*/  STL.64 [R1+0x1d8], R208 ;  /* 0x0001d8d001007387 */ /* 0x0001e80000100a00 */
[----:B0-----:R-:W2:Y:S04]  /*34a0*/  LDL.LU.64 R208, [R1+0x40] ;  /* 0x0000400001d07983 */ /* 0x001ea80000300a00 */
[----:B------:R-:W3:Y:S04]  /*34b0*/  LDL.LU.64 R210, [R1+0x48] ;  /* 0x0000480001d27983 */ /* 0x000ee80000300a00 */
[----:B------:R-:W4:Y:S04]  /*34c0*/  LDL.LU.64 R212, [R1+0x50] ;  /* 0x0000500001d47983 */ /* 0x000f280000300a00 */
[----:B------:R-:W2:Y:S01]  /*34d0*/  LDL.LU.64 R214, [R1+0x58] ;  /* 0x0000580001d67983 */ /* 0x000ea20000300a00 */
[----:B------:R-:W-:Y:S01]  /*34e0*/  UMOV UR32, UR48 ;  /* 0x0000003000207c82 */ /* 0x000fe20008000000 */
[----:B------:R-:W-:Y:S01]  /*34f0*/  UMOV UR33, UR49 ;  /* 0x0000003100217c82 */ /* 0x000fe20008000000 */
[----:B------:R-:W-:-:S02]  /*3500*/  WARPGROUP.DEPBAR.LE gsb0, 0x0 ;  /* 0x00008000000079c5 */ /* 0x000fc40000010000 */
        /* <DEDUP_REMOVED lines=24> */
[----:B------:R-:W-:Y:S01]  /*3690*/  UMOV UR12, UR48 ;  /* 0x00000030000c7c82 */ /* 0x000fe20008000000 */
[----:B------:R-:W-:Y:S01]  /*36a0*/  UMOV UR13, UR49 ;  /* 0x00000031000d7c82 */ /* 0x000fe20008000000 */
        /* <DEDUP_REMOVED lines=20> */
[----:B------:R-:W-:Y:S02]  /*37f0*/  WARPGROUP.DEPBAR.LE gsb0, 0x0 ;  /* 0x00008000000079c5 */ /* 0x000fe40000010000 */
[----:B------:R-:W-:-:S06]  /*3800*/  WARPGROUP.ARRIVE ;  /* 0x00000000000079c5 */ /* 0x000fcc0000000000 */
[----:B------:R-:W-:Y:S03]  /*3810*/  IGMMA.64x16x32.S8.S8 R200, gdesc[UR56], R200, gsb0 ;  /* 0x0060000038c879f1 */ /* 0x000fe600080410c8 */
        /* <DEDUP_REMOVED lines=10> */
[----:B--2---:R0:W-:Y:S04]  /*38c0*/  STL.64 [R1+0x230], R214 ;  /* 0x000230d601007387 */ /* 0x0041e80000100a00 */
[----:B----4-:R1:W-:Y:S04]  /*38d0*/  STL.64 [R1+0x228], R212 ;  /* 0x000228d401007387 */ /* 0x0103e80000100a00 */
[----:B---3--:R2:W-:Y:S04]  /*38e0*/  STL.64 [R1+0x220], R210 ;  /* 0x000220d201007387 */ /* 0x0085e80000100a00 */
[----:B------:R3:W-:Y:S01]  /*38f0*/  STL.64 [R1+0x218], R208 ;  /* 0x000218d001007387 */ /* 0x0007e20000100a00 */
[----:B0-----:R-:W-:-:S02]  /*3900*/  IMAD.MOV.U32 R214, RZ, RZ, R2 ;  /* 0x000000ffffd67224 */ /* 0x001fc400078e0002 */
[----:B------:R-:W-:Y:S01]  /*3910*/  IMAD.MOV.U32 R215, RZ, RZ, R0 ;  /* 0x000000ffffd77224 */ /* 0x000fe200078e0000 */
[----:B-1----:R-:W-:Y:S01]  /*3920*/  MOV R212, R4 ;  /* 0x0000000400d47202 */ /* 0x002fe20000000f00 */
[----:B------:R-:W-:Y:S02]  /*3930*/  IMAD.MOV.U32 R213, RZ, RZ, R3 ;  /* 0x000000ffffd57224 */ /* 0x000fe400078e0003 */
[----:B--2---:R-:W-:Y:S02]  /*3940*/  IMAD.MOV.U32 R210, RZ, RZ, R6 ;  /* 0x000000ffffd27224 */ /* 0x004fe400078e0006 */
[----:B------:R-:W-:Y:S01]  /*3950*/  IMAD.MOV.U32 R211, RZ, RZ, R5 ;  /* 0x000000ffffd37224 */ /* 0x000fe200078e0005 */
[----:B---3--:R-:W-:Y:S01]  /*3960*/  MOV R208, R8 ;  /* 0x0000000800d07202 */ /* 0x008fe20000000f00 */
[----:B------:R-:W-:Y:S01]  /*3970*/  IMAD.MOV.U32 R209, RZ, RZ, R7 ;  /* 0x000000ffffd17224 */ /* 0x000fe200078e0007 */
[----:B------:R-:W-:-:S05]  /*3980*/  WARPGROUP.DEPBAR.LE gsb0, 0x0 ;  /* 0x00008000000079c5 */ /* 0x000fca0000010000 */
[----:B------:R-:W-:-:S06]  /*3990*/  WARPGROUP.ARRIVE ;  /* 0x00000000000079c5 */ /* 0x000fcc0000000000 */
[----:B------:R-:W-:Y:S01]  /*39a0*/  IGMMA.64x16x32.S8.S8 R208, gdesc[UR4], R208, gsb0 ;  /* 0x0060000004d079f1 */ /* 0x000fe200080410d0 */
[----:B------:R-:W-:Y:S04]  /*39b0*/  STL [R1+0x1b4], R195 ;  /* 0x0001b4c301007387 */ /* 0x000fe80000100800 */
[----:B------:R-:W-:Y:S04]  /*39c0*/  STL [R1+0x1b0], R196 ;  /* 0x0001b0c401007387 */ /* 0x000fe80000100800 */
[----:B------:R-:W-:Y:S04]  /*39d0*/  STL [R1+0x1ac], R197 ;  /* 0x0001acc501007387 */ /* 0x000fe80000100800 */
[----:B------:R-:W-:Y:S04]  /*39e0*/  STL [R1+0x1a8], R198 ;  /* 0x0001a8c601007387 */ /* 0x000fe80000100800 */
[----:B------:R-:W-:Y:S01]  /*39f0*/  STL [R1+0x1a4], R199 ;  /* 0x0001a4c701007387 */ /* 0x000fe20000100800 */
[----:B------:R-:W-:-:S03]  /*3a00*/  WARPGROUP.DEPBAR.LE gsb0, 0x0 ;  /* 0x00008000000079c5 */ /* 0x000fc60000010000 */
        /* <DEDUP_REMOVED lines=8> */
[----:B------:R-:W-:-:S02]  /*3a90*/  UIADD3 UR8, UR54, 0x4, URZ ;  /* 0x0000000436087890 */ /* 0x000fc4000fffe03f */
[----:B------:R-:W-:Y:S01]  /*3aa0*/  UIADD3 UR9, UR52, 0x4, URZ ;  /* 0x0000000434097890 */ /* 0x000fe2000fffe03f */
[----:B------:R-:W-:Y:S01]  /*3ab0*/  UMOV UR5, 0x40000040 ;  /* 0x4000004000057882 */ /* 0x000fe20000000000 */
[----:B------:R-:W-:-:S03]  /*3ac0*/  UMOV UR7, 0x40000040 ;  /* 0x4000004000077882 */ /* 0x000fc60000000000 */
[----:B------:R-:W-:Y:S02]  /*3ad0*/  UMOV UR4, UR8 ;  /* 0x0000000800047c82 */ /* 0x000fe40008000000 */
[----:B------:R-:W-:Y:S01]  /*3ae0*/  UMOV UR6, UR9 ;  /* 0x0000000900067c82 */ /* 0x000fe20008000000 */
[----:B--2---:R-:W-:-:S06]  /*3af0*/  WARPGROUP.ARRIVE ;  /* 0x00000000000079c5 */ /* 0x004fcc0000000000 */
[----:B------:R-:W-:Y:S03]  /*3b00*/  IGMMA.64x16x32.S8.S8 R208, gdesc[UR4], R208, gsb0 ;  /* 0x0060000004d079f1 */ /* 0x000fe600080410d0 */
[----:B------:R-:W-:Y:S02]  /*3b10*/  WARPGROUP.DEPBAR.LE gsb0, 0x0 ;  /* 0x00008000000079c5 */ /* 0x000fe40000010000 */
[----:B------:R-:W-:Y:S01]  /*3b20*/  IMAD.MOV.U32 R3, RZ, RZ, R214 ;  /* 0x000000ffff037224 */ /* 0x000fe200078e00d6 */
[----:B------:R-:W-:Y:S01]  /*3b30*/  MOV R6, R212 ;  /* 0x000000d400067202 */ /* 0x000fe20000000f00 */
[----:B------:R-:W-:Y:S02]  /*3b40*/  IMAD.MOV.U32 R2, RZ, RZ, R215 ;  /* 0x000000ffff027224 */ /* 0x000fe400078e00d7 */
[----:B------:R-:W-:Y:S01]  /*3b50*/  IMAD.MOV.U32 R5, RZ, RZ, R213 ;  /* 0x000000ffff057224 */ /* 0x000fe200078e00d5 */
[----:B------:R-:W2:Y:S01]  /*3b60*/  LDL.LU.64 R214, [R1+0x210] ;  /* 0x0002100001d67983 */ /* 0x000ea20000300a00 */
[----:B------:R-:W-:Y:S01]  /*3b70*/  IMAD.MOV.U32 R8, RZ, RZ, R210 ;  /* 0x000000ffff087224 */ /* 0x000fe200078e00d2 */
[----:B------:R-:W-:Y:S01]  /*3b80*/  MOV R10, R208 ;  /* 0x000000d0000a7202 */ /* 0x000fe20000000f00 */
[----:B------:R-:W-:Y:S01]  /*3b90*/  IMAD.MOV.U32 R7, RZ, RZ, R211 ;  /* 0x000000ffff077224 */ /* 0x000fe200078e00d3 */
[----:B------:R-:W2:Y:S01]  /*3ba0*/  LDL.LU.64 R212, [R1+0x208] ;  /* 0x0002080001d47983 */ /* 0x000ea20000300a00 */
[----:B------:R-:W-:-:S03]  /*3bb0*/  IMAD.MOV.U32 R9, RZ, RZ, R209 ;  /* 0x000000ffff097224 */ /* 0x000fc600078e00d1 */
[----:B------:R-:W2:Y:S04]  /*3bc0*/  LDL.LU.64 R210, [R1+0x200] ;  /* 0x0002000001d27983 */ /* 0x000ea80000300a00 */
[----:B------:R-:W2:Y:S01]  /*3bd0*/  LDL.LU.64 R208, [R1+0x1f8] ;  /* 0x0001f80001d07983 */ /* 0x000ea20000300a00 */
[----:B------:R-:W-:Y:S01]  /*3be0*/  UIADD3 UR10, UR52, 0x84, URZ ;  /* 0x00000084340a7890 */ /* 0x000fe2000fffe03f */
[----:B------:R-:W-:Y:S01]  /*3bf0*/  UMOV UR12, UR4 ;  /* 0x00000004000c7c82 */ /* 0x000fe20008000000 */
[----:B------:R-:W-:Y:S01]  /*3c00*/  UMOV UR13, UR5 ;  /* 0x00000005000d7c82 */ /* 0x000fe20008000000 */
[----:B------:R-:W-:-:S04]  /*3c10*/  UMOV UR15, 0x40000040 ;  /* 0x40000040000f7882 */ /* 0x000fc80000000000 */
        /* <DEDUP_REMOVED lines=19> */
[----:B------:R-:W-:Y:S01]  /*3d50*/  UMOV UR12, UR4 ;  /* 0x00000004000c7c82 */ /* 0x000fe20008000000 */
[----:B------:R-:W-:Y:S01]  /*3d60*/  UMOV UR13, UR5 ;  /* 0x00000005000d7c82 */ /* 0x000fe20008000000 */
[----:B------:R-:W-:-:S02]  /*3d70*/  UMOV UR15, 0x40000040 ;  /* 0x40000040000f7882 */ /* 0x000fc40000000000 */
        /* <DEDUP_REMOVED lines=19> */
[----:B------:R-:W-:Y:S01]  /*3eb0*/  UMOV UR59, 0x40000040 ;  /* 0x40000040003b7882 */ /* 0x000fe20000000000 */
[----:B--2---:R-:W-:-:S06]  /*3ec0*/  WARPGROUP.ARRIVE ;  /* 0x00000000000079c5 */ /* 0x004fcc0000000000 */
[----:B------:R-:W-:Y:S03]  /*3ed0*/  IGMMA.64x16x32.S8.S8 R208, gdesc[UR56], R208, gsb0 ;  /* 0x0060000038d079f1 */ /* 0x000fe600080410d0 */
[----:B------:R-:W-:Y:S02]  /*3ee0*/  WARPGROUP.DEPBAR.LE gsb0, 0x0 ;  /* 0x00008000000079c5 */ /* 0x000fe40000010000 */
[----:B------:R-:W-:Y:S04]  /*3ef0*/  STL.64 [R1+0x118], R214 ;  /* 0x000118d601007387 */ /* 0x000fe80000100a00 */
[----:B------:R0:W-:Y:S04]  /*3f00*/  STL.64 [R1+0x110], R212 ;  /* 0x000110d401007387 */ /* 0x0001e80000100a00 */
[----:B------:R1:W-:Y:S04]  /*3f10*/  STL.64 [R1+0x108], R210 ;  /* 0x000108d201007387 */ /* 0x0003e80000100a00 */
[----:B------:R2:W-:Y:S01]  /*3f20*/  STL.64 [R1+0x100], R208 ;  /* 0x000100d001007387 */ /* 0x0005e20000100a00 */
[----:B0-----:R-:W-:Y:S01]  /*3f30*/  MOV R212, R199 ;  /* 0x000000c700d47202 */ /* 0x001fe20000000f00 */
[----:B-1----:R-:W-:Y:S01]  /*3f40*/  IMAD.MOV.U32 R210, RZ, RZ, R197 ;  /* 0x000000ffffd27224 */ /* 0x002fe200078e00c5 */
[----:B--2---:R-:W-:Y:S01]  /*3f50*/  MOV R208, R195 ;  /* 0x000000c300d07202 */ /* 0x004fe20000000f00 */
[----:B------:R-:W-:Y:S01]  /*3f60*/  IMAD.MOV.U32 R209, RZ, RZ, R196 ;  /* 0x000000ffffd17224 */ /* 0x000fe200078e00c4 */
[----:B------:R-:W2:Y:S01]  /*3f70*/  LDL.LU R195, [R1+0x1b4] ;  /* 0x0001b40001c37983 */ /* 0x000ea20000300800 */
[----:B------:R-:W-:-:S03]  /*3f80*/  IMAD.MOV.U32 R211, RZ, RZ, R198 ;  /* 0x000000ffffd37224 */ /* 0x000fc600078e00c6 */
[----:B------:R-:W2:Y:S04]  /*3f90*/  LDL.LU R196, [R1+0x1b0] ;  /* 0x0001b00001c47983 */ /* 0x000ea80000300800 */
[----:B------:R-:W2:Y:S04]  /*3fa0*/  LDL.LU R197, [R1+0x1ac] ;  /* 0x0001ac0001c57983 */ /* 0x000ea80000300800 */
[----:B------:R-:W2:Y:S04]  /*3fb0*/  LDL.LU R198, [R1+0x1a8] ;  /* 0x0001a80001c67983 */ /* 0x000ea80000300800 */
[----:B------:R-:W2:Y:S01]  /*3fc0*/  LDL.LU R199, [R1+0x1a4] ;  /* 0x0001a40001c77983 */ /* 0x000ea20000300800 */
[----:B------:R-:W-:Y:S01]  /*3fd0*/  UIADD3 UR50, UR52, 0x204, URZ ;  /* 0x0000020434327890 */ /* 0x000fe2000fffe03f */
[----:B------:R-:W-:Y:S01]  /*3fe0*/  UMOV UR48, UR4 ;  /* 0x0000000400307c82 */ /* 0x000fe20008000000 */
[----:B------:R-:W-:Y:S01]  /*3ff0*/  UMOV UR49, UR5 ;  /* 0x0000000500317c82 */ /* 0x000fe20008000000 */
[----:B------:R-:W-:Y:S01]  /*4000*/  UMOV UR51, 0x40000040 ;  /* 0x4000004000337882 */ /* 0x000fe20000000000 */
[----:B------:R-:W-:Y:S01]  /*4010*/  UIADD3 UR22, UR52, 0x284, URZ ;  /* 0x0000028434167890 */ /* 0x000fe2000fffe03f */
[----:B------:R-:W-:Y:S01]  /*4020*/  UMOV UR20, UR4 ;  /* 0x0000000400147c82 */ /* 0x000fe20008000000 */
[----:B------:R-:W-:Y:S01]  /*4030*/  UMOV UR21, UR5 ;  /* 0x0000000500157c82 */ /* 0x000fe20008000000 */
[----:B------:R-:W-:Y:S01]  /*4040*/  UMOV UR23, 0x40000040 ;  /* 0x4000004000177882 */ /* 0x000fe20000000000 */
[----:B------:R-:W-:Y:S01]  /*4050*/  UMOV UR8, UR4 ;  /* 0x0000000400087c82 */ /* 0x000fe20008000000 */
[----:B------:R-:W-:Y:S01]  /*4060*/  UMOV UR9, UR5 ;  /* 0x0000000500097c82 */ /* 0x000fe20008000000 */
        /* <DEDUP_REMOVED lines=8> */
[----:B--2---:R-:W-:-:S06]  /*40f0*/  WARPGROUP.ARRIVE ;  /* 0x00000000000079c5 */ /* 0x004fcc0000000000 */
[----:B------:R-:W-:Y:S03]  /*4100*/  IGMMA.64x16x32.S8.S8 R192, gdesc[UR48], R192, gsb0 ;  /* 0x0060000030c079f1 */ /* 0x000fe600080410c0 */
[----:B------:R-:W-:Y:S02]  /*4110*/  WARPGROUP.DEPBAR.LE gsb0, 0x0 ;  /* 0x00008000000079c5 */ /* 0x000fe40000010000 */
[----:B------:R-:W-:-:S06]  /*4120*/  WARPGROUP.ARRIVE ;  /* 0x00000000000079c5 */ /* 0x000fcc0000000000 */
[----:B------:R-:W-:Y:S01]  /*4130*/  IGMMA.64x16x32.S8.S8 R176, gdesc[UR20], R176, gsb0 ;  /* 0x0060000014b079f1 */ /* 0x000fe200080410b0 */
[----:B------:R-:W-:Y:S01]  /*4140*/  UMOV UR48, UR10 ;  /* 0x0000000a00307c82 */ /* 0x000fe20008000000 */
[----:B------:R-:W-:Y:S01]  /*4150*/  UIADD3 UR10, UR52, 0x304, URZ ;  /* 0x00000304340a7890 */ /* 0x000fe2000fffe03f */
[----:B------:R-:W-:Y:S01]  /*4160*/  UMOV UR49, UR11 ;  /* 0x0000000b00317c82 */ /* 0x000fe20008000000 */
        /* <DEDUP_REMOVED lines=17> */
[----:B------:R-:W-:Y:S01]  /*4280*/  UMOV UR12, UR14 ;  /* 0x0000000e000c7c82 */ /* 0x000fe20008000000 */
[----:B------:R-:W-:Y:S01]  /*4290*/  UIADD3 UR14, UR52, 0x504, URZ ;  /* 0x00000504340e7890 */ /* 0x000fe2000fffe03f */
[----:B------:R-:W-:Y:S01]  /*42a0*/  UMOV UR13, UR15 ;  /* 0x0000000f000d7c82 */ /* 0x000fe20008000000 */
[----:B------:R-:W-:Y:S01]  /*42b0*/  UMOV UR32, UR12 ;  /* 0x0000000c00207c82 */ /* 0x000fe20008000000 */
[----:B------:R-:W-:Y:S01]  /*42c0*/  UMOV UR33, UR13 ;  /* 0x0000000d00217c82 */ /* 0x000fe20008000000 */
[----:B------:R-:W-:Y:S01]  /*42d0*/  UMOV UR12, UR4 ;  /* 0x00000004000c7c82 */ /* 0x000fe20008000000 */
[----:B------:R-:W-:Y:S01]  /*42e0*/  UMOV UR13, UR5 ;  /* 0x00000005000d7c82 */ /* 0x000fe20008000000 */
        /* <DEDUP_REMOVED lines=75> */
[----:B------:R-:W-:Y:S01]  /*47a0*/  UIADD3 UR8, UR54, 0x6, URZ ;  /* 0x0000000636087890 */ /* 0x000fe2000fffe03f */
[----:B------:R-:W-:-:S06]  /*47b0*/  UMOV UR9, UR25 ;  /* 0x0000001900097c82 */ /* 0x000fcc0008000000 */
[----:B------:R-:W-:Y:S01]  /*47c0*/  UMOV UR4, UR8 ;  /* 0x0000000800047c82 */ /* 0x000fe20008000000 */
[----:B------:R-:W-:Y:S01]  /*47d0*/  UMOV UR8, UR24 ;  /* 0x0000001800087c82 */ /* 0x000fe20008000000 */
[----:B------:R-:W-:Y:S02]  /*47e0*/  IMAD.MOV.U32 R214, RZ, RZ, R11 ;  /* 0x000000ffffd67224 */ /* 0x000fe400078e000b */
[----:B------:R-:W-:Y:S02]  /*47f0*/  IMAD.MOV.U32 R215, RZ, RZ, R23 ;  /* 0x000000ffffd77224 */ /* 0x000fe400078e0017 */
[----:B------:R-:W-:Y:S02]  /*4800*/  IMAD.MOV.U32 R213, RZ, RZ, R0 ;  /* 0x000000ffffd57224 */ /* 0x000fe400078e0000 */
[----:B------:R0:W5:Y:S04]  /*4810*/  LDL.LU R0, [R1+0x1a0] ;  /* 0x0001a00001007983 */ /* 0x0001680000300800 */
[----:B------:R0:W5:Y:S04]  /*4820*/  LDL.LU R11, [R1+0x19c] ;  /* 0x00019c00010b7983 */ /* 0x0001680000300800 */
[----:B------:R0:W5:Y:S01]  /*4830*/  LDL.LU R23, [R1+0x198] ;  /* 0x0001980001177983 */ /* 0x0001620000300800 */
[----:B------:R-:W-:-:S02]  /*4840*/  WARPGROUP.DEPBAR.LE gsb0, 0x0 ;  /* 0x00008000000079c5 */ /* 0x000fc40000010000 */
[----:B------:R-:W-:-:S06]  /*4850*/  WARPGROUP.ARRIVE ;  /* 0x00000000000079c5 */ /* 0x000fcc0000000000 */
[----:B------:R-:W-:Y:S01]  /*4860*/  IGMMA.64x16x32.S8.S8 R152, gdesc[UR8], R152, gsb0 ;  /* 0x00600000089879f1 */ /* 0x000fe20008041098 */
[----:B------:R1:W-:Y:S04]  /*4870*/  STL.64 [R1+0x138], R214 ;  /* 0x000138d601007387 */ /* 0x0003e80000100a00 */
[----:B------:R2:W-:Y:S04]  /*4880*/  STL.64 [R1+0x130], R212 ;  /* 0x000130d401007387 */ /* 0x0005e80000100a00 */
[----:B------:R3:W-:Y:S01]  /*4890*/  STL.64 [R1+0x128], R210 ;  /* 0x000128d201007387 */ /* 0x0007e20000100a00 */
[----:B-1----:R-:W-:-:S03]  /*48a0*/  IMAD.MOV.U32 R214, RZ, RZ, R21 ;  /* 0x000000ffffd67224 */ /* 0x002fc600078e0015 */
[----:B------:R1:W-:Y:S01]  /*48b0*/  STL.64 [R1+0x120], R208 ;  /* 0x000120d001007387 */ /* 0x0003e20000100a00 */
[----:B------:R-:W-:Y:S01]  /*48c0*/  IMAD.MOV.U32 R215, RZ, RZ, R20 ;  /* 0x000000ffffd77224 */ /* 0x000fe200078e0014 */
[----:B--2---:R-:W-:Y:S01]  /*48d0*/  MOV R212, R225 ;  /* 0x000000e100d47202 */ /* 0x004fe20000000f00 */
[----:B------:R-:W-:Y:S02]  /*48e0*/  IMAD.MOV.U32 R213, RZ, RZ, R224 ;  /* 0x000000ffffd57224 */ /* 0x000fe400078e00e0 */
[----:B---3--:R-:W-:Y:S02]  /*48f0*/  IMAD.MOV.U32 R210, RZ, RZ, R227 ;  /* 0x000000ffffd27224 */ /* 0x008fe400078e00e3 */
[----:B------:R-:W-:Y:S01]  /*4900*/  IMAD.MOV.U32 R211, RZ, RZ, R226 ;  /* 0x000000ffffd37224 */ /* 0x000fe200078e00e2 */
[----:B-1----:R-:W-:Y:S01]  /*4910*/  MOV R208, R22 ;  /* 0x0000001600d07202 */ /* 0x002fe20000000f00 */
[----:B------:R-:W-:Y:S01]  /*4920*/  IMAD.MOV.U32 R209, RZ, RZ, R4 ;  /* 0x000000ffffd17224 */ /* 0x000fe200078e0004 */
[----:B------:R0:W5:Y:S04]  /*4930*/  LDL.LU R22, [R1+0x194] ;  /* 0x0001940001167983 */ /* 0x0001680000300800 */
[----:B------:R0:W5:Y:S04]  /*4940*/  LDL.LU R4, [R1+0x190] ;  /* 0x0001900001047983 */ /* 0x0001680000300800 */
[----:B------:R1:W-:Y:S04]  /*4950*/  STL.64 [R1+0x158], R214 ;  /* 0x000158d601007387 */ /* 0x0003e80000100a00 */
[----:B------:R2:W-:Y:S04]  /*4960*/  STL.64 [R1+0x150], R212 ;  /* 0x000150d401007387 */ /* 0x0005e80000100a00 */
[----:B------:R3:W-:Y:S01]  /*4970*/  STL.64 [R1+0x148], R210 ;  /* 0x000148d201007387 */ /* 0x0007e20000100a00 */
[----:B-1----:R-:W-:-:S02]  /*4980*/  IMAD.MOV.U32 R214, RZ, RZ, R3 ;  /* 0x000000ffffd67224 */ /* 0x002fc400078e0003 */
[----:B------:R-:W-:Y:S01]  /*4990*/  IMAD.MOV.U32 R215, RZ, RZ, R2 ;  /* 0x000000ffffd77224 */ /* 0x000fe200078e0002 */
[----:B------:R1:W-:Y:S01]  /*49a0*/  STL.64 [R1+0x140], R208 ;  /* 0x000140d001007387 */ /* 0x0003e20000100a00 */
[----:B--2---:R-:W-:Y:S01]  /*49b0*/  MOV R212, R6 ;  /* 0x0000000600d47202 */ /* 0x004fe20000000f00 */
[----:B------:R-:W-:Y:S02]  /*49c0*/  IMAD.MOV.U32 R213, RZ, RZ, R5 ;  /* 0x000000ffffd57224 */ /* 0x000fe400078e0005 */
[----:B---3--:R-:W-:Y:S02]  /*49d0*/  IMAD.MOV.U32 R210, RZ, RZ, R8 ;  /* 0x000000ffffd27224 */ /* 0x008fe400078e0008 */
[----:B------:R-:W-:Y:S01]  /*49e0*/  IMAD.MOV.U32 R211, RZ, RZ, R7 ;  /* 0x000000ffffd37224 */ /* 0x000fe200078e0007 */
[----:B------:R-:W-:Y:S01]  /*49f0*/  STL.64 [R1+0x178], R214 ;  /* 0x000178d601007387 */ /* 0x000fe20000100a00 */
[----:B-1----:R-:W-:Y:S01]  /*4a00*/  MOV R208, R10 ;  /* 0x0000000a00d07202 */ /* 0x002fe20000000f00 */
[----:B------:R-:W-:-:S02]  /*4a10*/  IMAD.MOV.U32 R209, RZ, RZ, R9 ;  /* 0x000000ffffd17224 */ /* 0x000fc400078e0009 */
[----:B------:R-:W-:Y:S04]  /*4a20*/  STL.64 [R1+0x170], R212 ;  /* 0x000170d401007387 */ /* 0x000fe80000100a00 */
[----:B------:R-:W-:Y:S04]  /*4a30*/  STL.64 [R1+0x168], R210 ;  /* 0x000168d201007387 */ /* 0x000fe80000100a00 */
[----:B------:R1:W-:Y:S01]  /*4a40*/  STL.64 [R1+0x160], R208 ;  /* 0x000160d001007387 */ /* 0x0003e20000100a00 */
[----:B------:R-:W-:Y:S02]  /*4a50*/  WARPGROUP.DEPBAR.LE gsb0, 0x0 ;  /* 0x00008000000079c5 */ /* 0x000fe40000010000 */
[----:B------:R-:W-:Y:S01]  /*4a60*/  WARPGROUP.ARRIVE ;  /* 0x00000000000079c5 */ /* 0x000fe20000000000 */
[----:B-1----:R-:W2:Y:S04]  /*4a70*/  LDL.LU.64 R208, [R1+0x60] ;  /* 0x0000600001d07983 */ /* 0x002ea80000300a00 */
[----:B------:R-:W2:Y:S04]  /*4a80*/  LDL.LU.64 R210, [R1+0x68] ;  /* 0x0000680001d27983 */ /* 0x000ea80000300a00 */
[----:B------:R-:W2:Y:S04]  /*4a90*/  LDL.LU.64 R212, [R1+0x70] ;  /* 0x0000700001d47983 */ /* 0x000ea80000300a00 */
[----:B------:R-:W2:Y:S01]  /*4aa0*/  LDL.LU.64 R214, [R1+0x78] ;  /* 0x0000780001d67983 */ /* 0x000ea20000300a00 */
[----:B------:R-:W-:Y:S01]  /*4ab0*/  UMOV UR12, UR24 ;  /* 0x00000018000c7c82 */ /* 0x000fe20008000000 */
[----:B------:R-:W-:Y:S01]  /*4ac0*/  UMOV UR13, UR25 ;  /* 0x00000019000d7c82 */ /* 0x000fe20008000000 */
[----:B------:R-:W-:Y:S01]  /*4ad0*/  UMOV UR14, UR22 ;  /* 0x00000016000e7c82 */ /* 0x000fe20008000000 */
[----:B------:R-:W-:-:S02]  /*4ae0*/  UMOV UR15, UR23 ;  /* 0x00000017000f7c82 */ /* 0x000fc40008000000 */
        /* <DEDUP_REMOVED lines=34> */
[----:B--2---:R-:W-:-:S06]  /*4d10*/  WARPGROUP.ARRIVE ;  /* 0x00000000000079c5 */ /* 0x004fcc0000000000 */
[----:B------:R-:W-:Y:S01]  /*4d20*/  IGMMA.64x16x32.S8.S8 R208, gdesc[UR44], R208, gsb0 ;  /* 0x006000002cd079f1 */ /* 0x000fe200080410d0 */
[----:B------:R-:W-:Y:S01]  /*4d30*/  IMAD.MOV.U32 R3, RZ, RZ, R18 ;  /* 0x000000ffff037224 */ /* 0x000fe200078e0012 */
[----:B------:R-:W-:Y:S01]  /*4d40*/  MOV R10, R12 ;  /* 0x0000000c000a7202 */ /* 0x000fe20000000f00 */
[----:B------:R-:W-:Y:S01]  /*4d50*/  IMAD.MOV.U32 R2, RZ, RZ, R19 ;  /* 0x000000ffff027224 */ /* 0x000fe200078e0013 */
[----:B------:R-:W-:Y:S01]  /*4d60*/  MOV R6, R16 ;  /* 0x0000001000067202 */ /* 0x000fe20000000f00 */
[----:B------:R-:W-:Y:S01]  /*4d70*/  IMAD.MOV.U32 R9, RZ, RZ, R13 ;  /* 0x000000ffff097224 */ /* 0x000fe200078e000d */
[----:B------:R0:W5:Y:S01]  /*4d80*/  LDL.LU.64 R18, [R1+0x188] ;  /* 0x0001880001127983 */ /* 0x0001620000300a00 */
[----:B------:R-:W-:Y:S02]  /*4d90*/  IMAD.MOV.U32 R5, RZ, RZ, R17 ;  /* 0x000000ffff057224 */ /* 0x000fe400078e0011 */
[----:B------:R-:W-:Y:S01]  /*4da0*/  IMAD.MOV.U32 R8, RZ, RZ, R14 ;  /* 0x000000ffff087224 */ /* 0x000fe200078e000e */
[----:B------:R0:W5:Y:S01]  /*4db0*/  LDL.LU.64 R16, [R1+0x180] ;  /* 0x0001800001107983 */ /* 0x0001620000300a00 */
[----:B------:R-:W-:Y:S01]  /*4dc0*/  IMAD.MOV.U32 R7, RZ, RZ, R15 ;  /* 0x000000ffff077224 */ /* 0x000fe200078e000f */
[----:B------:R-:W-:-:S02]  /*4dd0*/  WARPGROUP.DEPBAR.LE gsb0, 0x0 ;  /* 0x00008000000079c5 */ /* 0x000fc40000010000 */
        /* <DEDUP_REMOVED lines=13> */
[----:B------:R-:W-:Y:S01]  /*4eb0*/  UMOV UR5, 0x40000040 ;  /* 0x4000004000057882 */ /* 0x000fe20000000000 */
[----:B------:R-:W-:-:S05]  /*4ec0*/  UMOV UR7, 0x40000040 ;  /* 0x4000004000077882 */ /* 0x000fca0000000000 */
[----:B------:R-:W-:Y:S01]  /*4ed0*/  UMOV UR6, UR10 ;  /* 0x0000000a00067c82 */ /* 0x000fe20008000000 */
[----:B--2---:R-:W-:-:S06]  /*4ee0*/  WARPGROUP.ARRIVE ;  /* 0x00000000000079c5 */ /* 0x004fcc0000000000 */
[----:B------:R-:W-:Y:S03]  /*4ef0*/  IGMMA.64x16x32.S8.S8 R208, gdesc[UR4], R208, gsb0 ;  /* 0x0060000004d079f1 */ /* 0x000fe600080410d0 */
[----:B------:R-:W-:Y:S02]  /*4f00*/  WARPGROUP.DEPBAR.LE gsb0, 0x0 ;  /* 0x00008000000079c5 */ /* 0x000fe40000010000 */
[----:B------:R-:W-:Y:S04]  /*4f10*/  STL.64 [R1+0x80], R208 ;  /* 0x000080d001007387 */ /* 0x000fe80000100a00 */
[----:B------:R-:W-:Y:S04]  /*4f20*/  STL.64 [R1+0x88], R210 ;  /* 0x000088d201007387 */ /* 0x000fe80000100a00 */
[----:B------:R-:W-:Y:S04]  /*4f30*/  STL.64 [R1+0x90], R212 ;  /* 0x000090d401007387 */ /* 0x000fe80000100a00 */
[----:B------:R1:W-:Y:S04]  /*4f40*/  STL.64 [R1+0x98], R214 ;  /* 0x000098d601007387 */ /* 0x0003e80000100a00 */
[----:B-1----:R-:W2:Y:S04]  /*4f50*/  LDL.LU.64 R214, [R1+0x158] ;  /* 0x0001580001d67983 */ /* 0x002ea80000300a00 */
[----:B------:R-:W2:Y:S04]  /*4f60*/  LDL.LU.64 R212, [R1+0x150] ;  /* 0x0001500001d47983 */ /* 0x000ea80000300a00 */
        /* <DEDUP_REMOVED lines=26> */
[----:B------:R-:W-:Y:S04]  /*5110*/  STL.64 [R1], R208 ;  /* 0x000000d001007387 */ /* 0x000fe80000100a00 */
        /* <DEDUP_REMOVED lines=21> */
[----:B------:R-:W-:Y:S01]  /*5270*/  UMOV UR16, UR4 ;  /* 0x0000000400107c82 */ /* 0x000fe20008000000 */
[----:B------:R-:W-:Y:S01]  /*5280*/  UMOV UR17, UR5 ;  /* 0x0000000500117c82 */ /* 0x000fe20008000000 */
        /* <DEDUP_REMOVED lines=60> */
[----:B------:R-:W-:Y:S01]  /*5650*/  UIADD3 UR50, UR52, 0x706, URZ ;  /* 0x0000070634327890 */ /* 0x000fe2000fffe03f */
[----:B------:R-:W-:Y:S02]  /*5660*/  UMOV UR53, UR45 ;  /* 0x0000002d00357c82 */ /* 0x000fe40008000000 */
[----:B------:R-:W-:Y:S01]  /*5670*/  UMOV UR52, UR44 ;  /* 0x0000002c00347c82 */ /* 0x000fe20008000000 */
[----:B------:R-:W-:Y:S01]  /*5680*/  UMOV UR44, UR4 ;  /* 0x00000004002c7c82 */ /* 0x000fe20008000000 */
[----:B------:R-:W-:Y:S01]  /*5690*/  UMOV UR45, UR5 ;  /* 0x00000005002d7c82 */ /* 0x000fe20008000000 */
[----:B------:R-:W-:Y:S01]  /*56a0*/  UMOV UR47, 0x40000040 ;  /* 0x40000040002f7882 */ /* 0x000fe20000000000 */
[----:B------:R-:W-:-:S02]  /*56b0*/  WARPGROUP.DEPBAR.LE gsb0, 0x0 ;  /* 0x00008000000079c5 */ /* 0x000fc40000010000 */
[----:B------:R-:W-:-:S06]  /*56c0*/  WARPGROUP.ARRIVE ;  /* 0x00000000000079c5 */ /* 0x000fcc0000000000 */
[----:B------:R-:W-:Y:S01]  /*56d0*/  IGMMA.64x16x32.S8.S8 R48, gdesc[UR44], R48, gsb0 ;  /* 0x006000002c3079f1 */ /* 0x000fe20008041030 */
        /* <DEDUP_REMOVED lines=71> */
[----:B------:R1:W-:Y:S04]  /*5b50*/  STL.64 [R1+0xd8], R214 ;  /* 0x0000d8d601007387 */ /* 0x0003e80000100a00 */
[----:B------:R2:W-:Y:S01]  /*5b60*/  STL.64 [R1+0xd0], R212 ;  /* 0x0000d0d401007387 */ /* 0x0005e20000100a00 */
[----:B------:R-:W-:Y:S02]  /*5b70*/  WARPGROUP.DEPBAR.LE gsb0, 0x0 ;  /* 0x00008000000079c5 */ /* 0x000fe40000010000 */
[----:B------:R-:W-:-:S06]  /*5b80*/  WARPGROUP.ARRIVE ;  /* 0x00000000000079c5 */ /* 0x000fcc0000000000 */
[----:B------:R-:W-:Y:S01]  /*5b90*/  IGMMA.64x16x32.S8.S8 R216, gdesc[UR48], R216, gsb0 ;  /* 0x0060000030d879f1 */ /* 0x000fe200080410d8 */
[----:B-1----:R-:W-:Y:S01]  /*5ba0*/  IMAD.MOV.U32 R214, RZ, RZ, R13 ;  /* 0x000000ffffd67224 */ /* 0x002fe200078e000d */
[----:B------:R1:W-:Y:S01]  /*5bb0*/  STL.64 [R1+0xc8], R210 ;  /* 0x0000c8d201007387 */ /* 0x0003e20000100a00 */
[----:B------:R-:W-:Y:S01]  /*5bc0*/  IMAD.MOV.U32 R215, RZ, RZ, R12 ;  /* 0x000000ffffd77224 */ /* 0x000fe200078e000c */
[----:B--2---:R-:W-:Y:S01]  /*5bd0*/  MOV R212, R15 ;  /* 0x0000000f00d47202 */ /* 0x004fe20000000f00 */
[----:B------:R-:W-:Y:S01]  /*5be0*/  IMAD.MOV.U32 R213, RZ, RZ, R14 ;  /* 0x000000ffffd57224 */ /* 0x000fe200078e000e */
[----:B------:R2:W-:Y:S04]  /*5bf0*/  STL.64 [R1+0xc0], R208 ;  /* 0x0000c0d001007387 */ /* 0x0005e80000100a00 */
[----:B------:R3:W-:Y:S01]  /*5c00*/  STL.64 [R1+0xf8], R214 ;  /* 0x0000f8d601007387 */ /* 0x0007e20000100a00 */
[----:B-1----:R-:W-:-:S02]  /*5c10*/  IMAD.MOV.U32 R210, RZ, RZ, R21 ;  /* 0x000000ffffd27224 */ /* 0x002fc400078e0015 */
[----:B------:R-:W-:Y:S01]  /*5c20*/  IMAD.MOV.U32 R211, RZ, RZ, R20 ;  /* 0x000000ffffd37224 */ /* 0x000fe200078e0014 */
[----:B--2---:R-:W-:Y:S01]  /*5c30*/  MOV R208, R225 ;  /* 0x000000e100d07202 */ /* 0x004fe20000000f00 */
[----:B------:R-:W-:Y:S01]  /*5c40*/  IMAD.MOV.U32 R209, RZ, RZ, R224 ;  /* 0x000000ffffd17224 */ /* 0x000fe200078e00e0 */
[----:B------:R1:W-:Y:S01]  /*5c50*/  STL.64 [R1+0xf0], R212 ;  /* 0x0000f0d401007387 */ /* 0x0003e20000100a00 */
[----:B---3--:R-:W-:-:S03]  /*5c60*/  IMAD.MOV.U32 R214, RZ, RZ, R3 ;  /* 0x000000ffffd67224 */ /* 0x008fc600078e0003 */
[----:B------:R2:W-:Y:S01]  /*5c70*/  STL.64 [R1+0xe8], R210 ;  /* 0x0000e8d201007387 */ /* 0x0005e20000100a00 */
[----:B------:R-:W-:-:S03]  /*5c80*/  IMAD.MOV.U32 R215, RZ, RZ, R2 ;  /* 0x000000ffffd77224 */ /* 0x000fc600078e0002 */
[----:B------:R3:W-:Y:S01]  /*5c90*/  STL.64 [R1+0xe0], R208 ;  /* 0x0000e0d001007387 */ /* 0x0007e20000100a00 */
[----:B-1----:R-:W-:Y:S01]  /*5ca0*/  MOV R212, R6 ;  /* 0x0000000600d47202 */ /* 0x002fe20000000f00 */
[----:B------:R-:W-:Y:S02]  /*5cb0*/  IMAD.MOV.U32 R213, RZ, RZ, R5 ;  /* 0x000000ffffd57224 */ /* 0x000fe400078e0005 */
[----:B--2---:R-:W-:Y:S02]  /*5cc0*/  IMAD.MOV.U32 R210, RZ, RZ, R8 ;  /* 0x000000ffffd27224 */ /* 0x004fe400078e0008 */
[----:B------:R-:W-:Y:S01]  /*5cd0*/  IMAD.MOV.U32 R211, RZ, RZ, R7 ;  /* 0x000000ffffd37224 */ /* 0x000fe200078e0007 */
[----:B---3--:R-:W-:Y:S01]  /*5ce0*/  MOV R208, R10 ;  /* 0x0000000a00d07202 */ /* 0x008fe20000000f00 */
[----:B------:R-:W-:Y:S01]  /*5cf0*/  IMAD.MOV.U32 R209, RZ, RZ, R9 ;  /* 0x000000ffffd17224 */ /* 0x000fe200078e0009 */
[----:B------:R-:W-:Y:S01]  /*5d00*/  UMOV UR50, UR52 ;  /* 0x0000003400327c82 */ /* 0x000fe20008000000 */
[----:B------:R-:W-:Y:S01]  /*5d10*/  UMOV UR51, UR53 ;  /* 0x0000003500337c82 */ /* 0x000fe20008000000 */
[----:B------:R-:W-:-:S03]  /*5d20*/  WARPGROUP.DEPBAR.LE gsb0, 0x0 ;  /* 0x00008000000079c5 */ /* 0x000fc60000010000 */
[----:B------:R-:W-:-:S06]  /*5d30*/  WARPGROUP.ARRIVE ;  /* 0x00000000000079c5 */ /* 0x000fcc0000000000 */
        /* <DEDUP_REMOVED lines=10> */
[----:B------:R-:W-:Y:S01]  /*5de0*/  UMOV UR4, UR48 ;  /* 0x0000003000047c82 */ /* 0x000fe20008000000 */
        /* <DEDUP_REMOVED lines=8> */
[----:B-1----:R0:W5:Y:S04]  /*5e70*/  LDL.LU.64 R214, [R1+0xd8] ;  /* 0x0000d80001d67983 */ /* 0x0021680000300a00 */
[----:B------:R0:W5:Y:S04]  /*5e80*/  LDL.LU.64 R212, [R1+0xd0] ;  /* 0x0000d00001d47983 */ /* 0x0001680000300a00 */
[----:B------:R0:W5:Y:S04]  /*5e90*/  LDL.LU.64 R210, [R1+0xc8] ;  /* 0x0000c80001d27983 */ /* 0x0001680000300a00 */
[----:B------:R0:W5:Y:S01]  /*5ea0*/  LDL.LU.64 R208, [R1+0xc0] ;  /* 0x0000c00001d07983 */ /* 0x0001620000300a00 */
[----:B------:R-:W-:Y:S05]  /*5eb0*/  @!P1 BRA `(.L_x_18) ;  /* 0x0000004800cc9947 */ /* 0x000fea0003800000 */
[----:B------:R-:W2:Y:S01]  /*5ec0*/  LDL R2, [R1+0xb0] ;  /* 0x0000b00001027983 */ /* 0x000ea20000100800 */
[----:B-----5:R-:W-:-:S13]  /*5ed0*/  R2UR UR5, R11 ;  /* 0x000000000b0572ca */ /* 0x020fda00000e0000 */
[----:B------:R-:W-:-:S04]  /*5ee0*/  UIADD3 UR60, UR5, 0x1, URZ ;  /* 0x00000001053c7890 */ /* 0x000fc8000fffe03f */
[----:B------:R-:W-:-:S04]  /*5ef0*/  UISETP.NE.AND UP0, UPT, UR60, 0x4, UPT ;  /* 0x000000043c00788c */ /* 0x000fc8000bf05270 */
[----:B------:R-:W-:Y:S02]  /*5f00*/  USEL UR4, URZ, 0x1, UP0 ;  /* 0x000000013f047887 */ /* 0x000fe40008000000 */
[----:B------:R-:W-:Y:S01]  /*5f10*/  USEL UR60, UR60, URZ, UP0 ;  /* 0x0000003f3c3c7287 */ /* 0x000fe20008000000 */
[----:B--2---:R-:W-:Y:S02]  /*5f20*/  R2UR UR6, R2 ;  /* 0x00000000020672ca */ /* 0x004fe400000e0000 */
[----:B------:R-:W-:-:S11]  /*5f30*/  MOV R2, UR5 ;  /* 0x0000000500027c02 */ /* 0x000fd60008000f00 */
[----:B------:R-:W-:-:S06]  /*5f40*/  ULOP3.LUT UR4, UR6, UR4, URZ, 0x3c, !UPT ;  /* 0x0000000406047292 */ /* 0x000fcc000f8e3c3f */
[----:B------:R-:W-:-:S07]  /*5f50*/  IMAD.U32 R3, RZ, RZ, UR4 ;  /* 0x00000004ff037e24 */ /* 0x000fce000f8e00ff */
.L_x_25:
[----:B------:R-:W-:Y:S05]  /*5f60*/  @!P0 BRA `(.L_x_19) ;  /* 0x0000000000048947 */ /* 0x000fea0003800000 */
[----:B------:R-:W-:Y:S01]  /*5f70*/  BPT.TRAP 0x1 ;  /* 0x000000040000795c */ /* 0x000fe20000300000 */
.L_x_19:
[----:B------:R-:W1:Y:S01]  /*5f80*/  S2UR UR5, SR_CgaCtaId ;  /* 0x00000000000579c3 */ /* 0x000e620000008800 */
[----:B------:R-:W-:Y:S01]  /*5f90*/  UMOV UR4, 0x400 ;  /* 0x0000040000047882 */ /* 0x000fe20000000000 */
[----:B------:R-:W-:Y:S01]  /*5fa0*/  IMAD.U32 R5, RZ, RZ, UR60 ;  /* 0x0000003cff057e24 */ /* 0x000fe2000f8e00ff */
[----:B------:R-:W-:Y:S01]  /*5fb0*/  SHF.L.U32 R6, R3, 0x1f, RZ ;  /* 0x0000001f03067819 */ /* 0x000fe200000006ff */
[----:B-1----:R-:W-:-:S06]  /*5fc0*/  ULEA UR4, UR5, UR4, 0x18 ;  /* 0x0000000405047291 */ /* 0x002fcc000f8ec03f */
[----:B------:R-:W-:-:S05]  /*5fd0*/  IMAD.U32 R0, RZ, RZ, UR4 ;  /* 0x00000004ff007e24 */ /* 0x000fca000f8e00ff */
[----:B------:R-:W-:-:S04]  /*5fe0*/  LEA R5, R5, R0, 0x3 ;  /* 0x0000000005057211 */ /* 0x000fc800078e18ff */
[----:B------:R1:W2:Y:S01]  /*5ff0*/  SYNCS.PHASECHK.TRANS64.TRYWAIT P1, [R5+URZ], R6 ;  /* 0x00000006050075a7 */ /* 0x0002a2000802017f */
[----:B------:R-:W-:Y:S05]  /*6000*/  @!P0 BRA `(.L_x_20) ;  /* 0x0000000000048947 */ /* 0x000fea0003800000 */
[----:B------:R-:W-:Y:S01]  /*6010*/  BPT.TRAP 0x1 ;  /* 0x000000040000795c */ /* 0x000fe20000300000 */
.L_x_20:
[----:B--2---:R-:W-:Y:S05]  /*6020*/  @P1 BRA `(.L_x_21) ;  /* 0x0000000000081947 */ /* 0x004fea0003800000 */
[----:B------:R-:W2:Y:S02]  /*6030*/  SYNCS.PHASECHK.TRANS64.TRYWAIT P1, [R5+URZ], R6 ;  /* 0x00000006050075a7 */ /* 0x000ea4000802017f */
[----:B--2---:R-:W-:Y:S05]  /*6040*/  @!P1 BRA `(.L_x_22) ;  /* 0x0000014800309947 */ /* 0x004fea0003800000 */
.L_x_21:
[----:B------:R-:W-:Y:S04]  /*6050*/  STL.64 [R1+0x310], R190 ;  /* 0x000310be01007387 */ /* 0x000fe80000100a00 */
[----:B------:R-:W-:Y:S04]  /*6060*/  STL.64 [R1+0x308], R188 ;  /* 0x000308bc01007387 */ /* 0x000fe80000100a00 */
[----:B------:R-:W-:Y:S04]  /*6070*/  STL.64 [R1+0x300], R186 ;  /* 0x000300ba01007387 */ /* 0x000fe80000100a00 */
[----:B------:R3:W-:Y:S04]  /*6080*/  STL.64 [R1+0x2f8], R184 ;  /* 0x0002f8b801007387 */ /* 0x0007e80000100a00 */
[----:B---3--:R-:W3:Y:S04]  /*6090*/  LDL.LU.64 R184, [R1+0x40] ;  /* 0x0000400001b87983 */ /* 0x008ee80000300a00 */
[----:B------:R-:W3:Y:S04]  /*60a0*/  LDL.LU.64 R186, [R1+0x48] ;  /* 0x0000480001ba7983 */ /* 0x000ee80000300a00 */
[----:B------:R-:W3:Y:S04]  /*60b0*/  LDL.LU.64 R188, [R1+0x50] ;  /* 0x0000500001bc7983 */ /* 0x000ee80000300a00 */
[----:B------:R-:W3:Y:S04]  /*60c0*/  LDL.LU.64 R190, [R1+0x58] ;  /* 0x0000580001be7983 */ /* 0x000ee80000300a00 */
[----:B------:R-:W-:Y:S04]  /*60d0*/  STL.64 [R1+0x2f0], R206 ;  /* 0x0002f0ce01007387 */ /* 0x000fe80000100a00 */
[----:B------:R-:W-:Y:S04]  /*60e0*/  STL.64 [R1+0x2e8], R204 ;  /* 0x0002e8cc01007387 */ /* 0x000fe80000100a00 */
[----:B------:R-:W-:Y:S04]  /*60f0*/  STL.64 [R1+0x2e0], R202 ;  /* 0x0002e0ca01007387 */ /* 0x000fe80000100a00 */
[----:B------:R4:W-:Y:S04]  /*6100*/  STL.64 [R1+0x2d8], R200 ;  /* 0x0002d8c801007387 */ /* 0x0009e80000100a00 */
[----:B----4-:R-:W4:Y:S04]  /*6110*/  LDL.LU.64 R200, [R1+0x80] ;  /* 0x0000800001c87983 */ /* 0x010f280000300a00 */
[----:B------:R-:W4:Y:S04]  /*6120*/  LDL.LU.64 R202, [R1+0x88] ;  /* 0x0000880001ca7983 */ /* 0x000f280000300a00 */
[----:B------:R-:W4:Y:S04]  /*6130*/  LDL.LU.64 R204, [R1+0x90] ;  /* 0x0000900001cc7983 */ /* 0x000f280000300a00 */
[----:B------:R-:W4:Y:S01]  /*6140*/  LDL.LU.64 R206, [R1+0x98] ;  /* 0x0000980001ce7983 */ /* 0x000f220000300a00 */
[----:B------:R-:W-:Y:S01]  /*6150*/  R2UR UR4, R19 ;  /* 0x00000000130472ca */ /* 0x000fe200000e0000 */
[----:B------:R-:W-:Y:S01]  /*6160*/  UMOV UR9, 0x40000040 ;  /* 0x4000004000097882 */ /* 0x000fe20000000000 */
[----:B------:R-:W-:Y:S01]  /*6170*/  UMOV UR11, 0x40000040 ;  /* 0x40000040000b7882 */ /* 0x000fe20000000000 */
[----:B------:R-:W-:Y:S04]  /*6180*/  STL [R1+0x2d0], R219 ;  /* 0x0002d0db01007387 */ /* 0x000fe80000100800 */
[----:B------:R-:W-:Y:S04]  /*6190*/  STL [R1+0x2cc], R220 ;  /* 0x0002ccdc01007387 */ /* 0x000fe80000100800 */
[----:B------:R-:W-:Y:S02]  /*61a0*/  STL [R1+0x2c8], R221 ;  /* 0x0002c8dd01007387 */ /* 0x000fe40000100800 */
[----:B------:R-:W-:-:S02]  /*61b0*/  UIMAD UR20, UR60, 0x600, UR4 ;  /* 0x000006003c1478a4 */ /* 0x000fc4000f8e0204 */
[----:B------:R-:W-:Y:S01]  /*61c0*/  UIMAD UR4, UR60, 0x780, UR61 ;  /* 0x000007803c0478a4 */ /* 0x000fe2000f8e023d */
[----:B------:R-:W-:Y:S04]  /*61d0*/  STL [R1+0x2c4], R222 ;  /* 0x0002c4de01007387 */ /* 0x000fe80000100800 */
[----:B------:R-:W-:Y:S01]  /*61e0*/  UMOV UR8, UR20 ;  /* 0x0000001400087c82 */ /* 0x000fe20008000000 */
[----:B------:R-:W-:Y:S01]  /*61f0*/  STL [R1+0x2c0], R223 ;  /* 0x0002c0df01007387 */ /* 0x000fe20000100800 */
[----:B------:R-:W-:-:S03]  /*6200*/  UMOV UR10, UR4 ;  /* 0x00000004000a7c82 */ /* 0x000fc60008000000 */
[----:B------:R-:W-:Y:S04]  /*6210*/  STL [R1+0x1a4], R4 ;  /* 0x0001a40401007387 */ /* 0x000fe80000100800 */
[----:B------:R-:W-:Y:S04]  /*6220*/  STL [R1+0x1a0], R3 ;  /* 0x0001a00301007387 */ /* 0x000fe80000100800 */
[----:B------:R-:W-:Y:S04]  /*6230*/  STL [R1+0x19c], R2 ;  /* 0x00019c0201007387 */ /* 0x000fe80000100800 */
[----:B------:R-:W-:Y:S04]  /*6240*/  STL [R1+0x198], R0 ;  /* 0x0001980001007387 */ /* 0x000fe80000100800 */
[----:B------:R-:W-:Y:S04]  /*6250*/  STL.64 [R1+0x190], R22 ;  /* 0x0001901601007387 */ /* 0x000fe80000100a00 */
[----:B------:R-:W-:Y:S04]  /*6260*/  STL.64 [R1+0x188], R18 ;  /* 0x0001881201007387 */ /* 0x000fe80000100a00 */
[----:B------:R0:W-:Y:S04]  /*6270*/  STL.64 [R1+0x180], R16 ;  /* 0x0001801001007387 */ /* 0x0001e80000100a00 */
[----:B0-----:R-:W3:Y:S04]  /*6280*/  LDL.LU.64 R16, [R1+0x20] ;  /* 0x0000200001107983 */ /* 0x001ee80000300a00 */
[----:B------:R-:W3:Y:S04]  /*6290*/  LDL.LU.64 R18, [R1+0x28] ;  /* 0x0000280001127983 */ /* 0x000ee80000300a00 */
[----:B------:R-:W3:Y:S04]  /*62a0*/  LDL.LU.64 R20, [R1+0x30] ;  /* 0x0000300001147983 */ /* 0x000ee80000300a00 */
[----:B------:R-:W3:Y:S01]  /*62b0*/  LDL.LU.64 R22, [R1+0x38] ;  /* 0x0000380001167983 */ /* 0x000ee20000300a00 */
[----:B------:R-:W-:Y:S01]  /*62c0*/  UIADD3 UR5, UR4, 0x80, URZ ;  /* 0x0000008004057890 */ /* 0x000fe2000fffe03f */
[----:B----4-:R-:W-:Y:S01]  /*62d0*/  WARPGROUP.ARRIVE ;  /* 0x00000000000079c5 */ /* 0x010fe20000000000 */
[----:B------:R-:W-:Y:S01]  /*62e0*/  UMOV UR17, UR9 ;  /* 0x0000000900117c82 */ /* 0x000fe20008000000 */
[----:B------:R-:W-:Y:S01]  /*62f0*/  UMOV UR19, 0x40000040 ;  /* 0x4000004000137882 */ /* 0x000fe20000000000 */
[----:B------:R-:W-:-:S03]  /*6300*/  UIADD3 UR6, UR4, 0x100, URZ ;  /* 0x0000010004067890 */ /* 0x000fc6000fffe03f */
[----:B------:R-:W-:Y:S03]  /*6310*/  IGMMA.64x16x32.S8.S8 R200, gdesc[UR8], R200, gsb0 ;  /* 0x0060000008c879f1 */ /* 0x000fe600080410c8 */
[----:B------:R-:W-:Y:S02]  /*6320*/  WARPGROUP.DEPBAR.LE gsb0, 0x0 ;  /* 0x00008000000079c5 */ /* 0x000fe40000010000 */
[----:B------:R-:W-:Y:S01]  /*6330*/  IMAD.MOV.U32 R8, RZ, RZ, R200 ;  /* 0x000000ffff087224 */ /* 0x000fe200078e00c8 */
[----:B-12---:R-:W-:Y:S01]  /*6340*/  MOV R5, R203 ;  /* 0x000000cb00057202 */ /* 0x006fe20000000f00 */
[----:B------:R-:W-:Y:S01]  /*6350*/  IMAD.MOV.U32 R7, RZ, RZ, R201 ;  /* 0x000000ffff077224 */ /* 0x000fe200078e00c9 */
[----:B------:R-:W-:Y:S01]  /*6360*/  MOV R0, R207 ;  /* 0x000000cf00007202 */ /* 0x000fe20000000f00 */
[----:B------:R-:W-:Y:S01]  /*6370*/  IMAD.MOV.U32 R6, RZ, RZ, R202 ;  /* 0x000000ffff067224 */ /* 0x000fe200078e00ca */
[----:B------:R-:W2:Y:S01]  /*6380*/  LDL.LU.64 R200, [R1] ;  /* 0x0000000001c87983 */ /* 0x000ea20000300a00 */
[----:B------:R-:W-:-:S02]  /*6390*/  IMAD.MOV.U32 R4, RZ, RZ, R204 ;  /* 0x000000ffff047224 */ /* 0x000fc400078e00cc */
[----:B------:R-:W-:Y:S01]  /*63a0*/  IMAD.MOV.U32 R3, RZ, RZ, R205 ;  /* 0x000000ffff037224 */ /* 0x000fe200078e00cd */
[----:B------:R-:W2:Y:S01]  /*63b0*/  LDL.LU.64 R202, [R1+0x8] ;  /* 0x0000080001ca7983 */ /* 0x000ea20000300a00 */
[----:B------:R-:W-:-:S03]  /*63c0*/  IMAD.MOV.U32 R2, RZ, RZ, R206 ;  /* 0x000000ffff027224 */ /* 0x000fc600078e00ce */
[----:B------:R-:W2:Y:S04]  /*63d0*/  LDL.LU.64 R204, [R1+0x10] ;  /* 0x0000100001cc7983 */ /* 0x000ea80000300a00 */
[----:B------:R-:W2:Y:S01]  /*63e0*/  LDL.LU.64 R206, [R1+0x18] ;  /* 0x0000180001ce7983 */ /* 0x000ea20000300a00 */
[----:B---3--:R-:W-:Y:S01]  /*63f0*/  WARPGROUP.ARRIVE ;  /* 0x00000000000079c5 */ /* 0x008fe20000000000 */
[----:B------:R-:W-:Y:S01]  /*6400*/  UMOV UR16, UR8 ;  /* 0x0000000800107c82 */ /* 0x000fe20008000000 */
[----:B------:R-:W-:-:S04]  /*6410*/  UMOV UR18, UR5 ;  /* 0x0000000500127c82 */ /* 0x000fc80008000000 */
[----:B------:R-:W-:Y:S01]  /*6420*/  IGMMA.64x16x32.S8.S8 R184, gdesc[UR16], R184, gsb0 ;  /* 0x0060000010b879f1 */ /* 0x000fe200080410b8 */
[----:B------:R-:W-:Y:S01]  /*6430*/  UMOV UR24, UR8 ;  /* 0x0000000800187c82 */ /* 0x000fe20008000000 */
[----:B------:R-:W-:Y:S01]  /*6440*/  UMOV UR25, UR9 ;  /* 0x0000000900197c82 */ /* 0x000fe20008000000 */
[----:B------:R-:W-:Y:S01]  /*6450*/  UMOV UR26, UR6 ;  /* 0x00000006001a7c82 */ /* 0x000fe20008000000 */
[----:B------:R-:W-:Y:S01]  /*6460*/  UMOV UR27, 0x40000040 ;  /* 0x40000040001b7882 */ /* 0x000fe20000000000 */
[----:B------:R-:W-:Y:S02]  /*6470*/  WARPGROUP.DEPBAR.LE gsb0, 0x0 ;  /* 0x00008000000079c5 */ /* 0x000fe40000010000 */
[----:B------:R-:W-:Y:S01]  /*6480*/  UIADD3 UR14, UR4, 0x180, URZ ;  /* 0x00000180040e7890 */ /* 0x000fe2000fffe03f */
[----:B------:R-:W-:Y:S01]  /*6490*/  UMOV UR12, UR8 ;  /* 0x00000008000c7c82 */ /* 0x000fe20008000000 */
[----:B------:R-:W-:Y:S01]  /*64a0*/  UMOV UR13, UR9 ;  /* 0x00000009000d7c82 */ /* 0x000fe20008000000 */
[----:B------:R-:W-:Y:S01]  /*64b0*/  UMOV UR15, 0x40000040 ;  /* 0x40000040000f7882 */ /* 0x000fe20000000000 */
[----:B------:R-:W-:Y:S01]  /*64c0*/  UMOV UR16, UR18 ;  /* 0x0000001200107c82 */ /* 0x000fe20008000000 */
[----:B------:R-:W-:Y:S01]  /*64d0*/  UIADD3 UR18, UR4, 0x200, URZ ;  /* 0x0000020004127890 */ /* 0x000fe2000fffe03f */
[----:B------:R-:W-:Y:S01]  /*64e0*/  UMOV UR6, UR26 ;  /* 0x0000001a00067c82 */ /* 0x000fe20008000000 */
[----:B------:R-:W-:Y:S01]  /*64f0*/  UMOV UR7, UR27 ;  /* 0x0000001b00077c82 */ /* 0x000fe20008000000 */
[----:B------:R-:W-:Y:S01]  /*6500*/  UMOV UR17, UR19 ;  /* 0x0000001300117c82 */ /* 0x000fe20008000000 */
[----:B------:R-:W-:Y:S01]  /*6510*/  UMOV UR19, 0x40000040 ;  /* 0x4000004000137882 */ /* 0x000fe20000000000 */
[----:B------:R-:W-:Y:S01]  /*6520*/  UIADD3 UR22, UR4, 0x280, URZ ;  /* 0x0000028004167890 */ /* 0x000fe2000fffe03f */
        /* <DEDUP_REMOVED lines=8> */
[----:B------:R-:W-:Y:S01]  /*65b0*/  UMOV UR13, UR7 ;  /* 0x00000007000d7c82 */ /* 0x000fe20008000000 */
        /* <DEDUP_REMOVED lines=101> */
[----:B------:R-:W-:Y:S01]  /*6c10*/  IMAD.MOV.U32 R10, RZ, RZ, R190 ;  /* 0x000000ffff0a7224 */ /* 0x000fe200078e00be */
[----:B------:R-:W-:Y:S01]  /*6c20*/  MOV R9, R191 ;  /* 0x000000bf00097202 */ /* 0x000fe20000000f00 */
[----:B------:R-:W-:Y:S01]  /*6c30*/  IMAD.MOV.U32 R12, RZ, RZ, R188 ;  /* 0x000000ffff0c7224 */ /* 0x000fe200078e00bc */
[----:B------:R-:W2:Y:S01]  /*6c40*/  LDL.LU.64 R190, [R1+0x310] ;  /* 0x0003100001be7983 */ /* 0x000ea20000300a00 */
[----:B------:R-:W-:Y:S01]  /*6c50*/  IMAD.MOV.U32 R11, RZ, RZ, R189 ;  /* 0x000000ffff0b7224 */ /* 0x000fe200078e00bd */
[----:B------:R-:W-:Y:S01]  /*6c60*/  MOV R13, R187 ;  /* 0x000000bb000d7202 */ /* 0x000fe20000000f00 */
[----:B------:R-:W-:Y:S01]  /*6c70*/  IMAD.MOV.U32 R14, RZ, RZ, R186 ;  /* 0x000000ffff0e7224 */ /* 0x000fe200078e00ba */
[----:B------:R-:W2:Y:S01]  /*6c80*/  LDL.LU.64 R188, [R1+0x308] ;  /* 0x0003080001bc7983 */ /* 0x000ea20000300a00 */
[----:B------:R-:W-:Y:S02]  /*6c90*/  IMAD.MOV.U32 R224, RZ, RZ, R184 ;  /* 0x000000ffffe07224 */ /* 0x000fe400078e00b8 */
[----:B------:R-:W-:Y:S01]  /*6ca0*/  IMAD.MOV.U32 R15, RZ, RZ, R185 ;  /* 0x000000ffff0f7224 */ /* 0x000fe200078e00b9 */
[----:B------:R-:W2:Y:S04]  /*6cb0*/  LDL.LU.64 R186, [R1+0x300] ;  /* 0x0003000001ba7983 */ /* 0x000ea80000300a00 */
[----:B------:R-:W2:Y:S01]  /*6cc0*/  LDL.LU.64 R184, [R1+0x2f8] ;  /* 0x0002f80001b87983 */ /* 0x000ea20000300a00 */
[----:B------:R-:W-:Y:S01]  /*6cd0*/  UMOV UR36, UR56 ;  /* 0x0000003800247c82 */ /* 0x000fe20008000000 */
[----:B------:R-:W-:Y:S01]  /*6ce0*/  UMOV UR37, UR57 ;  /* 0x0000003900257c82 */ /* 0x000fe20008000000 */
[----:B------:R-:W-:-:S02]  /*6cf0*/  WARPGROUP.DEPBAR.LE gsb0, 0x0 ;  /* 0x00008000000079c5 */ /* 0x000fc40000010000 */
[----:B------:R-:W-:-:S06]  /*6d00*/  WARPGROUP.ARRIVE ;  /* 0x00000000000079c5 */ /* 0x000fcc0000000000 */
[----:B------:R-:W-:Y:S01]  /*6d10*/  IGMMA.64x16x32.S8.S8 R104, gdesc[UR36], R104, gsb0 ;  /* 0x00600000246879f1 */ /* 0x000fe20008041068 */
[----:B------:R-:W-:Y:S01]  /*6d20*/  IMAD.MOV.U32 R226, RZ, RZ, R206 ;  /* 0x000000ffffe27224 */ /* 0x000fe200078e00ce */
[----:B------:R-:W-:Y:S01]  /*6d30*/  MOV R225, R207 ;  /* 0x000000cf00e17202 */ /* 0x000fe20000000f00 */
[----:B------:R-:W-:Y:S01]  /*6d40*/  IMAD.MOV.U32 R223, RZ, RZ, R204 ;  /* 0x000000ffffdf7224 */ /* 0x000fe200078e00cc */
[----:B------:R-:W3:Y:S01]  /*6d50*/  LDL.LU.64 R206, [R1+0x2f0] ;  /* 0x0002f00001ce7983 */ /* 0x000ee20000300a00 */
[----:B------:R-:W-:Y:S01]  /*6d60*/  IMAD.MOV.U32 R227, RZ, RZ, R205 ;  /* 0x000000ffffe37224 */ /* 0x000fe200078e00cd */
[----:B------:R-:W-:Y:S01]  /*6d70*/  MOV R222, R203 ;  /* 0x000000cb00de7202 */ /* 0x000fe20000000f00 */
[----:B------:R-:W-:Y:S01]  /*6d80*/  IMAD.MOV.U32 R221, RZ, RZ, R202 ;  /* 0x000000ffffdd7224 */ /* 0x000fe200078e00ca */
[----:B------:R-:W3:Y:S01]  /*6d90*/  LDL.LU.64 R204, [R1+0x2e8] ;  /* 0x0002e80001cc7983 */ /* 0x000ee20000300a00 */
[----:B------:R-:W-:Y:S02]  /*6da0*/  IMAD.MOV.U32 R219, RZ, RZ, R200 ;  /* 0x000000ffffdb7224 */ /* 0x000fe400078e00c8 */
[----:B------:R-:W-:Y:S01]  /*6db0*/  IMAD.MOV.U32 R220, RZ, RZ, R201 ;  /* 0x000000ffffdc7224 */ /* 0x000fe200078e00c9 */
[----:B------:R-:W3:Y:S04]  /*6dc0*/  LDL.LU.64 R202, [R1+0x2e0] ;  /* 0x0002e00001ca7983 */ /* 0x000ee80000300a00 */
[----:B------:R-:W3:Y:S01]  /*6dd0*/  LDL.LU.64 R200, [R1+0x2d8] ;  /* 0x0002d80001c87983 */ /* 0x000ee20000300a00 */
[----:B------:R-:W-:Y:S01]  /*6de0*/  UMOV UR32, UR56 ;  /* 0x0000003800207c82 */ /* 0x000fe20008000000 */
[----:B------:R-:W-:Y:S01]  /*6df0*/  UMOV UR33, UR57 ;  /* 0x0000003900217c82 */ /* 0x000fe20008000000 */
[----:B------:R-:W-:-:S02]  /*6e00*/  WARPGROUP.DEPBAR.LE gsb0, 0x0 ;  /* 0x00008000000079c5 */ /* 0x000fc40000010000 */
[----:B------:R-:W-:-:S06]  /*6e10*/  WARPGROUP.ARRIVE ;  /* 0x00000000000079c5 */ /* 0x000fcc0000000000 */
[----:B------:R-:W-:Y:S01]  /*6e20*/  IGMMA.64x16x32.S8.S8 R120, gdesc[UR32], R120, gsb0 ;  /* 0x00600000207879f1 */ /* 0x000fe20008041078 */
[----:B------:R-:W-:Y:S04]  /*6e30*/  STL.64 [R1+0x258], R214 ;  /* 0x000258d601007387 */ /* 0x000fe80000100a00 */
[----:B------:R0:W-:Y:S04]  /*6e40*/  STL.64 [R1+0x250], R212 ;  /* 0x000250d401007387 */ /* 0x0001e80000100a00 */
[----:B------:R1:W-:Y:S04]  /*6e50*/  STL.64 [R1+0x248], R210 ;  /* 0x000248d201007387 */ /* 0x0003e80000100a00 */
[----:B------:R4:W-:Y:S01]  /*6e60*/  STL.64 [R1+0x240], R208 ;  /* 0x000240d001007387 */ /* 0x0009e20000100a00 */
[----:B0-----:R-:W-:-:S02]  /*6e70*/  IMAD.MOV.U32 R212, RZ, RZ, R223 ;  /* 0x000000ffffd47224 */ /* 0x001fc400078e00df */
[----:B-1----:R-:W-:Y:S01]  /*6e80*/  IMAD.MOV.U32 R210, RZ, RZ, R221 ;  /* 0x000000ffffd27224 */ /* 0x002fe200078e00dd */
[----:B------:R-:W-:Y:S01]  /*6e90*/  MOV R211, R222 ;  /* 0x000000de00d37202 */ /* 0x000fe20000000f00 */
[----:B----4-:R-:W-:Y:S02]  /*6ea0*/  IMAD.MOV.U32 R208, RZ, RZ, R219 ;  /* 0x000000ffffd07224 */ /* 0x010fe400078e00db */
[----:B------:R-:W4:Y:S01]  /*6eb0*/  LDL.LU R219, [R1+0x2d0] ;  /* 0x0002d00001db7983 */ /* 0x000f220000300800 */
[----:B------:R-:W-:-:S03]  /*6ec0*/  IMAD.MOV.U32 R209, RZ, RZ, R220 ;  /* 0x000000ffffd17224 */ /* 0x000fc600078e00dc */
[----:B------:R-:W4:Y:S04]  /*6ed0*/  LDL.LU R220, [R1+0x2cc] ;  /* 0x0002cc0001dc7983 */ /* 0x000f280000300800 */
[----:B------:R-:W4:Y:S04]  /*6ee0*/  LDL.LU R221, [R1+0x2c8] ;  /* 0x0002c80001dd7983 */ /* 0x000f280000300800 */
[----:B------:R-:W4:Y:S04]  /*6ef0*/  LDL.LU R222, [R1+0x2c4] ;  /* 0x0002c40001de7983 */ /* 0x000f280000300800 */
[----:B------:R-:W4:Y:S01]  /*6f00*/  LDL.LU R223, [R1+0x2c0] ;  /* 0x0002c00001df7983 */ /* 0x000f220000300800 */
[----:B------:R-:W-:Y:S01]  /*6f10*/  UMOV UR28, UR56 ;  /* 0x00000038001c7c82 */ /* 0x000fe20008000000 */
[----:B------:R-:W-:Y:S01]  /*6f20*/  UMOV UR29, UR57 ;  /* 0x00000039001d7c82 */ /* 0x000fe20008000000 */
[----:B------:R-:W-:-:S02]  /*6f30*/  WARPGROUP.DEPBAR.LE gsb0, 0x0 ;  /* 0x00008000000079c5 */ /* 0x000fc40000010000 */
[----:B------:R-:W-:-:S06]  /*6f40*/  WARPGROUP.ARRIVE ;  /* 0x00000000000079c5 */ /* 0x000fcc0000000000 */
[----:B------:R-:W-:Y:S01]  /*6f50*/  IGMMA.64x16x32.S8.S8 R136, gdesc[UR28], R136, gsb0 ;  /* 0x006000001c8879f1 */ /* 0x000fe20008041088 */
[----:B------:R-:W-:Y:S01]  /*6f60*/  UMOV UR24, UR56 ;  /* 0x0000003800187c82 */ /* 0x000fe20008000000 */
[----:B------:R-:W-:Y:S01]  /*6f70*/  UMOV UR25, UR57 ;  /* 0x0000003900197c82 */ /* 0x000fe20008000000 */
[----:B------:R-:W-:Y:S01]  /*6f80*/  IMAD.MOV.U32 R214, RZ, RZ, R226 ;  /* 0x000000ffffd67224 */ /* 0x000fe200078e00e2 */
[----:B------:R-:W-:Y:S01]  /*6f90*/  MOV R215, R225 ;  /* 0x000000e100d77202 */ /* 0x000fe20000000f00 */
[----:B------:R-:W-:-:S04]  /*6fa0*/  IMAD.MOV.U32 R213, RZ, RZ, R227 ;  /* 0x000000ffffd57224 */ /* 0x000fc800078e00e3 */
[----:B------:R0:W-:Y:S04]  /*6fb0*/  STL.64 [R1+0x278], R214 ;  /* 0x000278d601007387 */ /* 0x0001e80000100a00 */
[----:B------:R1:W-:Y:S01]  /*6fc0*/  STL.64 [R1+0x270], R212 ;  /* 0x000270d401007387 */ /* 0x0003e20000100a00 */
[----:B------:R-:W-:Y:S02]  /*6fd0*/  WARPGROUP.DEPBAR.LE gsb0, 0x0 ;  /* 0x00008000000079c5 */ /* 0x000fe40000010000 */
[----:B------:R-:W-:-:S06]  /*6fe0*/  WARPGROUP.ARRIVE ;  /* 0x00000000000079c5 */ /* 0x000fcc0000000000 */
[----:B------:R-:W-:Y:S01]  /*6ff0*/  IGMMA.64x16x32.S8.S8 R152, gdesc[UR24], R152, gsb0 ;  /* 0x00600000189879f1 */ /* 0x000fe20008041098 */
[----:B0-----:R-:W-:Y:S01]  /*7000*/  IMAD.MOV.U32 R214, RZ, RZ, R10 ;  /* 0x000000ffffd67224 */ /* 0x001fe200078e000a */
[----:B------:R-:W-:Y:S01]  /*7010*/  MOV R215, R9 ;  /* 0x0000000900d77202 */ /* 0x000fe20000000f00 */
[----:B------:R0:W-:Y:S01]  /*7020*/  STL.64 [R1+0x268], R210 ;  /* 0x000268d201007387 */ /* 0x0001e20000100a00 */
[----:B-1----:R-:W-:Y:S02]  /*7030*/  IMAD.MOV.U32 R212, RZ, RZ, R12 ;  /* 0x000000ffffd47224 */ /* 0x002fe400078e000c */
[----:B------:R-:W-:Y:S01]  /*7040*/  IMAD.MOV.U32 R213, RZ, RZ, R11 ;  /* 0x000000ffffd57224 */ /* 0x000fe200078e000b */
[----:B------:R1:W-:Y:S04]  /*7050*/  STL.64 [R1+0x260], R208 ;  /* 0x000260d001007387 */ /* 0x0003e80000100a00 */
[----:B------:R1:W-:Y:S01]  /*7060*/  STL.64 [R1+0x298], R214 ;  /* 0x000298d601007387 */ /* 0x0003e20000100a00 */
[----:B0-----:R-:W-:Y:S01]  /*7070*/  IMAD.MOV.U32 R210, RZ, RZ, R14 ;  /* 0x000000ffffd27224 */ /* 0x001fe200078e000e */
[----:B------:R-:W-:Y:S01]  /*7080*/  MOV R211, R13 ;  /* 0x0000000d00d37202 */ /* 0x000fe20000000f00 */
[----:B-1----:R-:W-:-:S02]  /*7090*/  IMAD.MOV.U32 R208, RZ, RZ, R224 ;  /* 0x000000ffffd07224 */ /* 0x002fc400078e00e0 */
[----:B------:R-:W-:Y:S01]  /*70a0*/  IMAD.MOV.U32 R209, RZ, RZ, R15 ;  /* 0x000000ffffd17224 */ /* 0x000fe200078e000f */
[----:B------:R0:W-:Y:S01]  /*70b0*/  STL.64 [R1+0x290], R212 ;  /* 0x000290d401007387 */ /* 0x0001e20000100a00 */
[----:B------:R-:W-:Y:S01]  /*70c0*/  IMAD.MOV.U32 R214, RZ, RZ, R2 ;  /* 0x000000ffffd67224 */ /* 0x000fe200078e0002 */
[----:B------:R-:W-:Y:S02]  /*70d0*/  MOV R215, R0 ;  /* 0x0000000000d77202 */ /* 0x000fe40000000f00 */
[----:B------:R1:W-:Y:S04]  /*70e0*/  STL.64 [R1+0x288], R210 ;  /* 0x000288d201007387 */ /* 0x0003e80000100a00 */
[----:B------:R1:W-:Y:S01]  /*70f0*/  STL.64 [R1+0x280], R208 ;  /* 0x000280d001007387 */ /* 0x0003e20000100a00 */
[----:B0-----:R-:W-:-:S02]  /*7100*/  IMAD.MOV.U32 R212, RZ, RZ, R4 ;  /* 0x000000ffffd47224 */ /* 0x001fc400078e0004 */
[----:B------:R-:W-:Y:S02]  /*7110*/  IMAD.MOV.U32 R213, RZ, RZ, R3 ;  /* 0x000000ffffd57224 */ /* 0x000fe400078e0003 */
[----:B-1----:R-:W-:Y:S01]  /*7120*/  IMAD.MOV.U32 R210, RZ, RZ, R6 ;  /* 0x000000ffffd27224 */ /* 0x002fe200078e0006 */
[----:B------:R-:W-:Y:S01]  /*7130*/  MOV R211, R5 ;  /* 0x0000000500d37202 */ /* 0x000fe20000000f00 */
[----:B------:R-:W-:Y:S01]  /*7140*/  STL.64 [R1+0x2b8], R214 ;  /* 0x0002b8d601007387 */ /* 0x000fe20000100a00 */
[----:B------:R-:W-:Y:S02]  /*7150*/  IMAD.MOV.U32 R208, RZ, RZ, R8 ;  /* 0x000000ffffd07224 */ /* 0x000fe400078e0008 */
[----:B------:R-:W-:Y:S01]  /*7160*/  IMAD.MOV.U32 R209, RZ, RZ, R7 ;  /* 0x000000ffffd17224 */ /* 0x000fe200078e0007 */
[----:B------:R-:W-:Y:S04]  /*7170*/  STL.64 [R1+0x2b0], R212 ;  /* 0x0002b0d401007387 */ /* 0x000fe80000100a00 */
[----:B------:R-:W-:Y:S04]  /*7180*/  STL.64 [R1+0x2a8], R210 ;  /* 0x0002a8d201007387 */ /* 0x000fe80000100a00 */
[----:B------:R0:W-:Y:S01]  /*7190*/  STL.64 [R1+0x2a0], R208 ;  /* 0x0002a0d001007387 */ /* 0x0001e20000100a00 */
[----:B------:R-:W-:-:S02]  /*71a0*/  WARPGROUP.DEPBAR.LE gsb0, 0x0 ;  /* 0x00008000000079c5 */ /* 0x000fc40000010000 */
[----:B------:R-:W-:Y:S01]  /*71b0*/  WARPGROUP.ARRIVE ;  /* 0x00000000000079c5 */ /* 0x000fe20000000000 */
[----:B0-----:R-:W4:Y:S04]  /*71c0*/  LDL.LU.64 R208, [R1+0x60] ;  /* 0x0000600001d07983 */ /* 0x001f280000300a00 */
[----:B------:R-:W4:Y:S04]  /*71d0*/  LDL.LU.64 R210, [R1+0x68] ;  /* 0x0000680001d27983 */ /* 0x000f280000300a00 */
[----:B------:R-:W4:Y:S04]  /*71e0*/  LDL.LU.64 R212, [R1+0x70] ;  /* 0x0000700001d47983 */ /* 0x000f280000300a00 */
[----:B------:R-:W4:Y:S01]  /*71f0*/  LDL.LU.64 R214, [R1+0x78] ;  /* 0x0000780001d67983 */ /* 0x000f220000300a00 */
[----:B------:R-:W-:Y:S01]  /*7200*/  UMOV UR20, UR56 ;  /* 0x0000003800147c82 */ /* 0x000fe20008000000 */
[----:B------:R-:W-:-:S02]  /*7210*/  UMOV UR21, UR57 ;  /* 0x0000003900157c82 */ /* 0x000fc40008000000 */
[----:B------:R-:W-:Y:S01]  /*7220*/  IGMMA.64x16x32.S8.S8 R168, gdesc[UR20], R168, gsb0 ;  /* 0x0060000014a879f1 */ /* 0x000fe200080410a8 */
[----:B------:R-:W-:Y:S01]  /*7230*/  UMOV UR55, UR17 ;  /* 0x0000001100377c82 */ /* 0x000fe20008000000 */
[----:B------:R-:W-:Y:S01]  /*7240*/  UMOV UR16, UR56 ;  /* 0x0000003800107c82 */ /* 0x000fe20008000000 */
[----:B------:R-:W-:Y:S01]  /*7250*/  UMOV UR17, UR57 ;  /* 0x0000003900117c82 */ /* 0x000fe20008000000 */
[----:B------:R-:W-:Y:S02]  /*7260*/  WARPGROUP.DEPBAR.LE gsb0, 0x0 ;  /* 0x00008000000079c5 */ /* 0x000fe40000010000 */
[----:B--2---:R-:W-:-:S06]  /*7270*/  WARPGROUP.ARRIVE ;  /* 0x00000000000079c5 */ /* 0x004fcc0000000000 */
[----:B------:R-:W-:Y:S01]  /*7280*/  IGMMA.64x16x32.S8.S8 R184, gdesc[UR16], R184, gsb0 ;  /* 0x0060000010b879f1 */ /* 0x000fe200080410b8 */
[----:B------:R-:W-:Y:S01]  /*7290*/  UMOV UR8, UR12 ;  /* 0x0000000c00087c82 */ /* 0x000fe20008000000 */
[----:B------:R-:W-:Y:S01]  /*72a0*/  UMOV UR9, UR13 ;  /* 0x0000000d00097c82 */ /* 0x000fe20008000000 */
[----:B------:R-:W-:Y:S01]  /*72b0*/  UMOV UR12, UR56 ;  /* 0x00000038000c7c82 */ /* 0x000fe20008000000 */
[----:B------:R-:W-:Y:S01]  /*72c0*/  UMOV UR13, UR57 ;  /* 0x00000039000d7c82 */ /* 0x000fe20008000000 */
[----:B------:R-:W-:Y:S02]  /*72d0*/  WARPGROUP.DEPBAR.LE gsb0, 0x0 ;  /* 0x00008000000079c5 */ /* 0x000fe40000010000 */
[----:B---3--:R-:W-:-:S06]  /*72e0*/  WARPGROUP.ARRIVE ;  /* 0x00000000000079c5 */ /* 0x008fcc0000000000 */
[----:B------:R-:W-:Y:S01]  /*72f0*/  IGMMA.64x16x32.S8.S8 R200, gdesc[UR12], R200, gsb0 ;  /* 0x006000000cc879f1 */ /* 0x000fe200080410c8 */
[----:B------:R-:W-:Y:S01]  /*7300*/  UMOV UR58, UR8 ;  /* 0x00000008003a7c82 */ /* 0x000fe20008000000 */
[----:B------:R-:W-:Y:S01]  /*7310*/  UMOV UR59, UR9 ;  /* 0x00000009003b7c82 */ /* 0x000fe20008000000 */
[----:B------:R-:W-:Y:S02]  /*7320*/  WARPGROUP.DEPBAR.LE gsb0, 0x0 ;  /* 0x00008000000079c5 */ /* 0x000fe40000010000 */
[----:B----4-:R-:W-:-:S06]  /*7330*/  WARPGROUP.ARRIVE ;  /* 0x00000000000079c5 */ /* 0x010fcc0000000000 */
        /* <DEDUP_REMOVED lines=10> */
[----:B------:R-:W-:Y:S03]  /*73e0*/  IGMMA.64x16x32.S8.S8 R208, gdesc[UR56], R208, gsb0 ;  /* 0x0060000038d079f1 */ /* 0x000fe600080410d0 */
[----:B------:R-:W-:Y:S02]  /*73f0*/  WARPGROUP.DEPBAR.LE gsb0, 0x0 ;  /* 0x00008000000079c5 */ /* 0x000fe40000010000 */
        /* <DEDUP_REMOVED lines=8> */
[----:B------:R-:W-:-:S02]  /*7480*/  IMAD.MOV.U32 R8, RZ, RZ, R208 ;  /* 0x000000ffff087224 */ /* 0x000fc400078e00d0 */
[----:B------:R-:W-:Y:S01]  /*7490*/  IMAD.MOV.U32 R7, RZ, RZ, R209 ;  /* 0x000000ffff077224 */ /* 0x000fe200078e00d1 */
[----:B------:R-:W2:Y:S04]  /*74a0*/  LDL.LU.64 R210, [R1+0x2a8] ;  /* 0x0002a80001d27983 */ /* 0x000ea80000300a00 */
[----:B------:R-:W2:Y:S01]  /*74b0*/  LDL.LU.64 R208, [R1+0x2a0] ;  /* 0x0002a00001d07983 */ /* 0x000ea20000300a00 */
[----:B------:R-:W-:Y:S02]  /*74c0*/  UIADD3 UR8, UR55, 0x2, URZ ;  /* 0x0000000237087890 */ /* 0x000fe4000fffe03f */
        /* <DEDUP_REMOVED lines=243> */
[----:B0-----:R-:W-:Y:S01]  /*8400*/  IMAD.MOV.U32 R214, RZ, RZ, R2 ;  /* 0x000000ffffd67224 */ /* 0x001fe200078e0002 */
[----:B------:R-:W-:Y:S01]  /*8410*/  MOV R215, R0 ;  /* 0x0000000000d77202 */ /* 0x000fe20000000f00 */
[----:B-1----:R-:W-:-:S02]  /*8420*/  IMAD.MOV.U32 R212, RZ, RZ, R4 ;  /* 0x000000ffffd47224 */ /* 0x002fc400078e0004 */
[----:B------:R-:W-:Y:S02]  /*8430*/  IMAD.MOV.U32 R213, RZ, RZ, R3 ;  /* 0x000000ffffd57224 */ /* 0x000fe400078e0003 */
[----:B--2---:R-:W-:Y:S01]  /*8440*/  IMAD.MOV.U32 R210, RZ, RZ, R6 ;  /* 0x000000ffffd27224 */ /* 0x004fe200078e0006 */
[----:B------:R-:W-:Y:S01]  /*8450*/  MOV R211, R5 ;  /* 0x0000000500d37202 */ /* 0x000fe20000000f00 */
[----:B---3--:R-:W-:Y:S02]  /*8460*/  IMAD.MOV.U32 R208, RZ, RZ, R8 ;  /* 0x000000ffffd07224 */ /* 0x008fe400078e0008 */
        /* <DEDUP_REMOVED lines=90> */
[----:B0-----:R-:W-:-:S02]  /*8a10*/  IMAD.MOV.U32 R212, RZ, RZ, R199 ;  /* 0x000000ffffd47224 */ /* 0x001fc400078e00c7 */
[----:B-1----:R-:W-:Y:S01]  /*8a20*/  IMAD.MOV.U32 R210, RZ, RZ, R197 ;  /* 0x000000ffffd27224 */ /* 0x002fe200078e00c5 */
[----:B------:R-:W-:Y:S01]  /*8a30*/  MOV R211, R198 ;  /* 0x000000c600d37202 */ /* 0x000fe20000000f00 */
[----:B--2---:R-:W-:Y:S02]  /*8a40*/  IMAD.MOV.U32 R208, RZ, RZ, R195 ;  /* 0x000000ffffd07224 */ /* 0x004fe400078e00c3 */
[----:B------:R-:W2:Y:S01]  /*8a50*/  LDL.LU R195, [R1+0x1b8] ;  /* 0x0001b80001c37983 */ /* 0x000ea20000300800 */
[----:B------:R-:W-:-:S03]  /*8a60*/  IMAD.MOV.U32 R209, RZ, RZ, R196 ;  /* 0x000000ffffd17224 */ /* 0x000fc600078e00c4 */
[----:B------:R-:W2:Y:S04]  /*8a70*/  LDL.LU R196, [R1+0x1b4] ;  /* 0x0001b40001c47983 */ /* 0x000ea80000300800 */
[----:B------:R-:W2:Y:S04]  /*8a80*/  LDL.LU R197, [R1+0x1b0] ;  /* 0x0001b00001c57983 */ /* 0x000ea80000300800 */
[----:B------:R-:W2:Y:S04]  /*8a90*/  LDL.LU R198, [R1+0x1ac] ;  /* 0x0001ac0001c67983 */ /* 0x000ea80000300800 */
[----:B------:R-:W2:Y:S01]  /*8aa0*/  LDL.LU R199, [R1+0x1a8] ;  /* 0x0001a80001c77983 */ /* 0x000ea20000300800 */
[----:B------:R-:W-:Y:S01]  /*8ab0*/  UMOV UR6, UR18 ;  /* 0x0000001200067c82 */ /* 0x000fe20008000000 */
[----:B------:R-:W-:Y:S01]  /*8ac0*/  UIADD3 UR18, UR4, 0x204, URZ ;  /* 0x0000020404127890 */ /* 0x000fe2000fffe03f */
[----:B------:R-:W-:Y:S01]  /*8ad0*/  UMOV UR16, UR22 ;  /* 0x0000001600107c82 */ /* 0x000fe20008000000 */
[----:B------:R-:W-:Y:S01]  /*8ae0*/  UMOV UR17, UR23 ;  /* 0x0000001700117c82 */ /* 0x000fe20008000000 */
[----:B------:R-:W-:Y:S01]  /*8af0*/  UMOV UR7, UR19 ;  /* 0x0000001300077c82 */ /* 0x000fe20008000000 */
[----:B------:R-:W-:Y:S01]  /*8b00*/  UMOV UR12, UR16 ;  /* 0x00000010000c7c82 */ /* 0x000fe20008000000 */
        /* <DEDUP_REMOVED lines=120> */
[----:B------:R-:W-:Y:S01]  /*9290*/  IMAD.MOV.U32 R214, RZ, RZ, R3 ;  /* 0x000000ffffd67224 */ /* 0x000fe200078e0003 */
[----:B------:R-:W-:Y:S01]  /*92a0*/  MOV R215, R2 ;  /* 0x0000000200d77202 */ /* 0x000fe20000000f00 */
        /* <DEDUP_REMOVED lines=10> */
[----:B-1----:R-:W-:Y:S01]  /*9350*/  IMAD.MOV.U32 R214, RZ, RZ, R14 ;  /* 0x000000ffffd67224 */ /* 0x002fe200078e000e */
[----:B------:R-:W-:-:S02]  /*9360*/  MOV R215, R13 ;  /* 0x0000000d00d77202 */ /* 0x000fc40000000f00 */
[----:B------:R1:W-:Y:S01]  /*9370*/  STL.64 [R1+0x120], R208 ;  /* 0x000120d001007387 */ /* 0x0003e20000100a00 */
[----:B--2---:R-:W-:Y:S02]  /*9380*/  IMAD.MOV.U32 R212, RZ, RZ, R224 ;  /* 0x000000ffffd47224 */ /* 0x004fe400078e00e0 */
[----:B------:R-:W-:Y:S02]  /*9390*/  IMAD.MOV.U32 R213, RZ, RZ, R15 ;  /* 0x000000ffffd57224 */ /* 0x000fe400078e000f */
[----:B---3--:R-:W-:Y:S01]  /*93a0*/  IMAD.MOV.U32 R210, RZ, RZ, R226 ;  /* 0x000000ffffd27224 */ /* 0x008fe200078e00e2 */
[----:B------:R-:W-:Y:S01]  /*93b0*/  MOV R211, R225 ;  /* 0x000000e100d37202 */ /* 0x000fe20000000f00 */
[----:B-1----:R-:W-:Y:S02]  /*93c0*/  IMAD.MOV.U32 R208, RZ, RZ, R0 ;  /* 0x000000ffffd07224 */ /* 0x002fe400078e0000 */
[----:B------:R-:W-:Y:S01]  /*93d0*/  IMAD.MOV.U32 R209, RZ, RZ, R227 ;  /* 0x000000ffffd17224 */ /* 0x000fe200078e00e3 */
[----:B------:R0:W5:Y:S04]  /*93e0*/  LDL.LU R0, [R1+0x198] ;  /* 0x0001980001007983 */ /* 0x0001680000300800 */
        /* <DEDUP_REMOVED lines=10> */
[----:B------:R-:W-:Y:S01]  /*9490*/  STL.64 [R1+0x178], R214 ;  /* 0x000178d601007387 */ /* 0x000fe20000100a00 */
[----:B-1----:R-:W-:Y:S02]  /*94a0*/  IMAD.MOV.U32 R208, RZ, RZ, R12 ;  /* 0x000000ffffd07224 */ /* 0x002fe400078e000c */
[----:B------:R-:W-:Y:S01]  /*94b0*/  IMAD.MOV.U32 R209, RZ, RZ, R11 ;  /* 0x000000ffffd17224 */ /* 0x000fe200078e000b */
[----:B------:R-:W-:Y:S04]  /*94c0*/  STL.64 [R1+0x170], R212 ;  /* 0x000170d401007387 */ /* 0x000fe80000100a00 */
[----:B------:R-:W-:Y:S04]  /*94d0*/  STL.64 [R1+0x168], R210 ;  /* 0x000168d201007387 */ /* 0x000fe80000100a00 */
[----:B------:R1:W-:Y:S01]  /*94e0*/  STL.64 [R1+0x160], R208 ;  /* 0x000160d001007387 */ /* 0x0003e20000100a00 */
[----:B------:R-:W-:-:S02]  /*94f0*/  WARPGROUP.DEPBAR.LE gsb0, 0x0 ;  /* 0x00008000000079c5 */ /* 0x000fc40000010000 */
[----:B------:R-:W-:Y:S01]  /*9500*/  WARPGROUP.ARRIVE ;  /* 0x00000000000079c5 */ /* 0x000fe20000000000 */
[----:B-1----:R-:W2:Y:S04]  /*9510*/  LDL.LU.64 R208, [R1+0x60] ;  /* 0x0000600001d07983 */ /* 0x002ea80000300a00 */
[----:B------:R-:W2:Y:S04]  /*9520*/  LDL.LU.64 R210, [R1+0x68] ;  /* 0x0000680001d27983 */ /* 0x000ea80000300a00 */
[----:B------:R-:W2:Y:S04]  /*9530*/  LDL.LU.64 R212, [R1+0x70] ;  /* 0x0000700001d47983 */ /* 0x000ea80000300a00 */
[----:B------:R-:W2:Y:S01]  /*9540*/  LDL.LU.64 R214, [R1+0x78] ;  /* 0x0000780001d67983 */ /* 0x000ea20000300a00 */
[----:B------:R-:W-:Y:S01]  /*9550*/  UMOV UR20, UR56 ;  /* 0x0000003800147c82 */ /* 0x000fe20008000000 */
[----:B------:R-:W-:-:S02]  /*9560*/  UMOV UR21, UR57 ;  /* 0x0000003900157c82 */ /* 0x000fc40008000000 */
        /* <DEDUP_REMOVED lines=27> */
[----:B--2---:R-:W-:-:S06]  /*9720*/  WARPGROUP.ARRIVE ;  /* 0x00000000000079c5 */ /* 0x004fcc0000000000 */
[----:B------:R-:W-:Y:S01]  /*9730*/  IGMMA.64x16x32.S8.S8 R208, gdesc[UR8], R208, gsb0 ;  /* 0x0060000008d079f1 */ /* 0x000fe200080410d0 */
[----:B------:R-:W-:Y:S01]  /*9740*/  IMAD.MOV.U32 R6, RZ, RZ, R22 ;  /* 0x000000ffff067224 */ /* 0x000fe200078e0016 */
[----:B------:R-:W-:Y:S01]  /*9750*/  MOV R10, R18 ;  /* 0x00000012000a7202 */ /* 0x000fe20000000f00 */
[----:B------:R-:W-:Y:S02]  /*9760*/  IMAD.MOV.U32 R5, RZ, RZ, R23 ;  /* 0x000000ffff057224 */ /* 0x000fe400078e0017 */
[----:B------:R-:W-:Y:S01]  /*9770*/  IMAD.MOV.U32 R9, RZ, RZ, R19 ;  /* 0x000000ffff097224 */ /* 0x000fe200078e0013 */
[----:B------:R0:W5:Y:S01]  /*9780*/  LDL.LU.64 R22, [R1+0x190] ;  /* 0x0001900001167983 */ /* 0x0001620000300a00 */
[----:B------:R-:W-:Y:S02]  /*9790*/  IMAD.MOV.U32 R12, RZ, RZ, R16 ;  /* 0x000000ffff0c7224 */ /* 0x000fe400078e0010 */
[----:B------:R-:W-:Y:S01]  /*97a0*/  IMAD.MOV.U32 R11, RZ, RZ, R17 ;  /* 0x000000ffff0b7224 */ /* 0x000fe200078e0011 */
[----:B------:R0:W5:Y:S01]  /*97b0*/  LDL.LU.64 R18, [R1+0x188] ;  /* 0x0001880001127983 */ /* 0x0001620000300a00 */
[----:B------:R-:W-:Y:S01]  /*97c0*/  IMAD.MOV.U32 R8, RZ, RZ, R20 ;  /* 0x000000ffff087224 */ /* 0x000fe200078e0014 */
[----:B------:R-:W-:-:S02]  /*97d0*/  MOV R7, R21 ;  /* 0x0000001500077202 */ /* 0x000fc40000000f00 */
[----:B------:R0:W5:Y:S01]  /*97e0*/  LDL.LU.64 R16, [R1+0x180] ;  /* 0x0001800001107983 */ /* 0x0001620000300a00 */
[----:B------:R-:W-:Y:S02]  /*97f0*/  WARPGROUP.DEPBAR.LE gsb0, 0x0 ;  /* 0x00008000000079c5 */ /* 0x000fe40000010000 */
[----:B------:R-:W-:Y:S01]  /*9800*/  MOV R14, R214 ;  /* 0x000000d6000e7202 */ /* 0x000fe20000000f00 */
        /* <DEDUP_REMOVED lines=11> */
[----:B------:R-:W-:Y:S02]  /*98c0*/  UIADD3 UR5, UR55, 0x6, URZ ;  /* 0x0000000637057890 */ /* 0x000fe4000fffe03f */
        /* <DEDUP_REMOVED lines=114> */
[----:B------:R-:W-:Y:S02]  /*9ff0*/  UIADD3 UR54, UR4, 0x686, URZ ;  /* 0x0000068604367890 */ /* 0x000fe4000fffe03f */
[----:B------:R-:W-:Y:S01]  /*a000*/  UIADD3 UR58, UR4, 0x706, URZ ;  /* 0x00000706043a7890 */ /* 0x000fe2000fffe03f */
[----:B------:R-:W-:Y:S02]  /*a010*/  UMOV UR5, UR9 ;  /* 0x0000000900057c82 */ /* 0x000fe40008000000 */
[----:B------:R-:W-:Y:S01]  /*a020*/  UMOV UR4, UR8 ;  /* 0x0000000800047c82 */ /* 0x000fe20008000000 */
[----:B------:R-:W-:Y:S01]  /*a030*/  UMOV UR7, 0x40000040 ;  /* 0x4000004000077882 */ /* 0x000fe20000000000 */
        /* <DEDUP_REMOVED lines=16> */
[----:B------:R-:W-:Y:S01]  /*a140*/  UMOV UR56, UR4 ;  /* 0x0000000400387c82 */ /* 0x000fe20008000000 */
[----:B------:R-:W-:Y:S01]  /*a150*/  UMOV UR57, 0x40000040 ;  /* 0x4000004000397882 */ /* 0x000fe20000000000 */
        /* <DEDUP_REMOVED lines=62> */
[----:B------:R1:W-:Y:S01]  /*a540*/  STL.64 [R1+0xd8], R214 ;  /* 0x0000d8d601007387 */ /* 0x0003e20000100a00 */
[----:B------:R-:W-:Y:S02]  /*a550*/  WARPGROUP.DEPBAR.LE gsb0, 0x0 ;  /* 0x00008000000079c5 */ /* 0x000fe40000010000 */
[----:B------:R-:W-:-:S06]  /*a560*/  WARPGROUP.ARRIVE ;  /* 0x00000000000079c5 */ /* 0x000fcc0000000000 */
[----:B------:R-:W-:Y:S01]  /*a570*/  IGMMA.64x16x32.S8.S8 R216, gdesc[UR12], R216, gsb0 ;  /* 0x006000000cd879f1 */ /* 0x000fe200080410d8 */
[----:B------:R2:W-:Y:S01]  /*a580*/  STL.64 [R1+0xd0], R212 ;  /* 0x0000d0d401007387 */ /* 0x0005e20000100a00 */
[----:B-1----:R-:W-:Y:S01]  /*a590*/  IMAD.MOV.U32 R214, RZ, RZ, R14 ;  /* 0x000000ffffd67224 */ /* 0x002fe200078e000e */
[----:B------:R-:W-:Y:S02]  /*a5a0*/  MOV R215, R13 ;  /* 0x0000000d00d77202 */ /* 0x000fe40000000f00 */
[----:B------:R1:W-:Y:S04]  /*a5b0*/  STL.64 [R1+0xc8], R210 ;  /* 0x0000c8d201007387 */ /* 0x0003e80000100a00 */
[----:B------:R3:W-:Y:S01]  /*a5c0*/  STL.64 [R1+0xc0], R208 ;  /* 0x0000c0d001007387 */ /* 0x0007e20000100a00 */
[----:B--2---:R-:W-:Y:S01]  /*a5d0*/  MOV R212, R20 ;  /* 0x0000001400d47202 */ /* 0x004fe20000000f00 */
[----:B------:R-:W-:-:S02]  /*a5e0*/  IMAD.MOV.U32 R213, RZ, RZ, R15 ;  /* 0x000000ffffd57224 */ /* 0x000fc400078e000f */
[----:B-1----:R-:W-:Y:S02]  /*a5f0*/  IMAD.MOV.U32 R210, RZ, RZ, R224 ;  /* 0x000000ffffd27224 */ /* 0x002fe400078e00e0 */
[----:B------:R-:W-:Y:S02]  /*a600*/  IMAD.MOV.U32 R211, RZ, RZ, R21 ;  /* 0x000000ffffd37224 */ /* 0x000fe400078e0015 */
[----:B---3--:R-:W-:Y:S01]  /*a610*/  IMAD.MOV.U32 R208, RZ, RZ, R226 ;  /* 0x000000ffffd07224 */ /* 0x008fe200078e00e2 */
[----:B------:R-:W-:Y:S01]  /*a620*/  MOV R209, R225 ;  /* 0x000000e100d17202 */ /* 0x000fe20000000f00 */
[----:B------:R1:W-:Y:S04]  /*a630*/  STL.64 [R1+0xf8], R214 ;  /* 0x0000f8d601007387 */ /* 0x0003e80000100a00 */
[----:B------:R2:W-:Y:S04]  /*a640*/  STL.64 [R1+0xf0], R212 ;  /* 0x0000f0d401007387 */ /* 0x0005e80000100a00 */
[----:B------:R3:W-:Y:S04]  /*a650*/  STL.64 [R1+0xe8], R210 ;  /* 0x0000e8d201007387 */ /* 0x0007e80000100a00 */
[----:B------:R4:W-:Y:S01]  /*a660*/  STL.64 [R1+0xe0], R208 ;  /* 0x0000e0d001007387 */ /* 0x0009e20000100a00 */
[----:B-1----:R-:W-:-:S02]  /*a670*/  IMAD.MOV.U32 R214, RZ, RZ, R6 ;  /* 0x000000ffffd67224 */ /* 0x002fc400078e0006 */
[----:B------:R-:W-:Y:S01]  /*a680*/  IMAD.MOV.U32 R215, RZ, RZ, R5 ;  /* 0x000000ffffd77224 */ /* 0x000fe200078e0005 */
[----:B--2---:R-:W-:Y:S01]  /*a690*/  MOV R213, R7 ;  /* 0x0000000700d57202 */ /* 0x004fe20000000f00 */
[----:B------:R-:W-:Y:S01]  /*a6a0*/  IMAD.MOV.U32 R212, RZ, RZ, R8 ;  /* 0x000000ffffd47224 */ /* 0x000fe200078e0008 */
[----:B---3--:R-:W-:Y:S01]  /*a6b0*/  MOV R210, R10 ;  /* 0x0000000a00d27202 */ /* 0x008fe20000000f00 */
[----:B------:R-:W-:Y:S02]  /*a6c0*/  IMAD.MOV.U32 R211, RZ, RZ, R9 ;  /* 0x000000ffffd37224 */ /* 0x000fe400078e0009 */
[----:B----4-:R-:W-:Y:S02]  /*a6d0*/  IMAD.MOV.U32 R208, RZ, RZ, R12 ;  /* 0x000000ffffd07224 */ /* 0x010fe400078e000c */
[----:B------:R-:W-:Y:S01]  /*a6e0*/  IMAD.MOV.U32 R209, RZ, RZ, R11 ;  /* 0x000000ffffd17224 */ /* 0x000fe200078e000b */
[----:B------:R-:W-:-:S05]  /*a6f0*/  WARPGROUP.DEPBAR.LE gsb0, 0x0 ;  /* 0x00008000000079c5 */ /* 0x000fca0000010000 */
[----:B------:R-:W-:Y:S01]  /*a700*/  WARPGROUP.ARRIVE ;  /* 0x00000000000079c5 */ /* 0x000fe20000000000 */
[----:B------:R-:W-:Y:S01]  /*a710*/  UMOV UR58, UR8 ;  /* 0x00000008003a7c82 */ /* 0x000fe20008000000 */
[----:B------:R-:W-:-:S04]  /*a720*/  UMOV UR59, UR9 ;  /* 0x00000009003b7c82 */ /* 0x000fc80008000000 */
        /* <DEDUP_REMOVED lines=24> */
[----:B------:R-:W-:Y:S01]  /*a8b0*/  BPT.TRAP 0x1 ;  /* 0x000000040000795c */ /* 0x000fe20000300000 */
.L_x_23:
[----:B------:R-:W2:Y:S01]  /*a8c0*/  LDL R6, [R1+0xa0] ;  /* 0x0000a00001067983 */ /* 0x000ea20000100800 */
[----:B-----5:R-:W-:-:S05]  /*a8d0*/  LEA R5, R2, R0, 0x3 ;  /* 0x0000000002057211 */ /* 0x020fca00078e18ff */
[----:B------:R-:W-:-:S05]  /*a8e0*/  VIADD R5, R5, 0x20 ;  /* 0x0000002005057836 */ /* 0x000fca0000000000 */
[----:B------:R-:W-:-:S04]  /*a8f0*/  PRMT R5, RZ, 0x654, R5 ;  /* 0x00000654ff057816 */ /* 0x000fc80000000005 */
[----:B------:R1:W-:Y:S01]  /*a900*/  SYNCS.ARRIVE.TRANS64.RED.A1T0 RZ, [R5+URZ], RZ ;  /* 0x000000ff05ff79a7 */ /* 0x0003e2000810043f */
[----:B--2---:R-:W-:-:S13]  /*a910*/  ISETP.GT.U32.AND P1, PT, R6, 0x1, PT ;  /* 0x000000010600780c */ /* 0x004fda0003f24070 */
[----:B-1----:R-:W-:Y:S05]  /*a920*/  @P1 BRA `(.L_x_24) ;  /* 0x0000000000041947 */ /* 0x002fea0003800000 */
[----:B------:R-:W-:Y:S01]  /*a930*/  BPT.TRAP 0x1 ;  /* 0x000000040000795c */ /* 0x000fe20000300000 */
.L_x_24:
[----:B------:R-:W-:Y:S01]  /*a940*/  UIADD3 UR60, UR60, 0x1, URZ ;  /* 0x000000013c3c7890 */ /* 0x000fe2000fffe03f */
[----:B------:R-:W-:Y:S01]  /*a950*/  ISETP.GT.AND P2, PT, R4, 0x1, PT ;  /* 0x000000010400780c */ /* 0x000fe20003f44270 */
[----:B------:R-:W-:Y:S01]  /*a960*/  VIADD R2, R2, 0x1 ;  /* 0x0000000102027836 */ /* 0x000fe20000000000 */
[----:B------:R-:W-:Y:S01]  /*a970*/  IADD3 R4, R4, -0x1, RZ ;  /* 0xffffffff04047810 */ /* 0x000fe20007ffe0ff */
[----:B------:R-:W-:-:S03]  /*a980*/  UISETP.NE.AND UP0, UPT, UR60, 0x4, UPT ;  /* 0x000000043c00788c */ /* 0x000fc6000bf05270 */
[C---:B------:R-:W-:Y:S01]  /*a990*/  ISETP.NE.AND P1, PT, R2.reuse, 0x4, PT ;  /* 0x000000040200780c */ /* 0x040fe20003f25270 */
[----:B------:R-:W-:Y:S02]  /*a9a0*/  USEL UR4, URZ, 0x1, UP0 ;  /* 0x000000013f047887 */ /* 0x000fe40008000000 */
[----:B------:R-:W-:Y:S01]  /*a9b0*/  USEL UR60, UR60, URZ, UP0 ;  /* 0x0000003f3c3c7287 */ /* 0x000fe20008000000 */
[----:B------:R-:W-:-:S03]  /*a9c0*/  SEL R2, R2, RZ, P1 ;  /* 0x000000ff02027207 */ /* 0x000fc60000800000 */
[----:B------:R-:W-:Y:S01]  /*a9d0*/  LOP3.LUT R3, R3, UR4, RZ, 0x3c, !PT ;  /* 0x0000000403037c12 */ /* 0x000fe2000f8e3cff */
[----:B------:R-:W-:Y:S07]  /*a9e0*/  @P2 BRA `(.L_x_25) ;  /* 0xffffffb4005c2947 */ /* 0x000fee000383ffff */
.L_x_18:
[----:B------:R1:W5:Y:S01]  /*a9f0*/  LDL R6, [R1+0xac] ;  /* 0x0000ac0001067983 */ /* 0x0003620000100800 */
[----:B------:R-:W2:Y:S03]  /*aa00*/  LDC R2, c[0x0][0x28c] ;  /* 0x0000a300ff027b82 */ /* 0x000ea60000000800 */
[----:B------:R1:W5:Y:S01]  /*aa10*/  LDL R5, [R1+0xbc] ;  /* 0x0000bc0001057983 */ /* 0x0003620000100800 */
[----:B--2---:R-:W-:-:S13]  /*aa20*/  ISETP.GE.AND P1, PT, R2, 0x1, PT ;  /* 0x000000010200780c */ /* 0x004fda0003f26270 */
[----:B-1----:R-:W-:Y:S05]  /*aa30*/  @!P1 BRA `(.L_x_26) ;  /* 0x0000000000449947 */ /* 0x002fea0003800000 */
[----:B------:R-:W-:Y:S05]  /*aa40*/  @!P0 BRA `(.L_x_27) ;  /* 0x0000000000048947 */ /* 0x000fea0003800000 */
[----:B------:R-:W-:Y:S01]  /*aa50*/  BPT.TRAP 0x1 ;  /* 0x000000040000795c */ /* 0x000fe20000300000 */
.L_x_27:
[----:B------:R-:W2:Y:S01]  /*aa60*/  LDL R3, [R1+0xa0] ;  /* 0x0000a00001037983 */ /* 0x000ea20000100800 */
[----:B-----5:R-:W-:Y:S02]  /*aa70*/  R2UR UR6, R5 ;  /* 0x00000000050672ca */ /* 0x020fe400000e0000 */
[----:B------:R-:W-:-:S11]  /*aa80*/  R2UR UR5, R6 ;  /* 0x00000000060572ca */ /* 0x000fd600000e0000 */
[----:B------:R-:W-:-:S04]  /*aa90*/  UISETP.LT.AND UP0, UPT, UR6, 0x1, UPT ;  /* 0x000000010600788c */ /* 0x000fc8000bf01270 */
[----:B------:R-:W-:-:S04]  /*aaa0*/  USEL UR4, UR6, 0x1, UP0 ;  /* 0x0000000106047887 */ /* 0x000fc80008000000 */
[----:B------:R-:W-:-:S04]  /*aab0*/  UIADD3 UR4, UR5, UR6, -UR4 ;  /* 0x0000000605047290 */ /* 0x000fc8000fffe804 */
[----:B------:R-:W-:-:S04]  /*aac0*/  USHF.L.U32 UR4, UR4, 0x3, URZ ;  /* 0x0000000304047899 */ /* 0x000fc8000800063f */
[----:B------:R-:W-:-:S06]  /*aad0*/  ULOP3.LUT UR4, UR4, 0x18, URZ, 0xc0, !UPT ;  /* 0x0000001804047892 */ /* 0x000fcc000f8ec03f */
[----:B------:R-:W-:-:S05]  /*aae0*/  IMAD.U32 R2, RZ, RZ, UR4 ;  /* 0x00000004ff027e24 */ /* 0x000fca000f8e00ff */
[----:B------:R-:W-:-:S04]  /*aaf0*/  IADD3 R0, R0, 0x20, R2 ;  /* 0x0000002000007810 */ /* 0x000fc80007ffe002 */
[----:B------:R-:W-:-:S04]  /*ab00*/  PRMT R0, RZ, 0x654, R0 ;  /* 0x00000654ff007816 */ /* 0x000fc80000000000 */
[----:B------:R1:W-:Y:S01]  /*ab10*/  SYNCS.ARRIVE.TRANS64.RED.A1T0 RZ, [R0+URZ], RZ ;  /* 0x000000ff00ff79a7 */ /* 0x0003e2000810043f */
[----:B--2---:R-:W-:-:S13]  /*ab20*/  ISETP.GT.U32.AND P0, PT, R3, 0x1, PT ;  /* 0x000000010300780c */ /* 0x004fda0003f04070 */
[----:B-1----:R-:W-:Y:S05]  /*ab30*/  @P0 BRA `(.L_x_26) ;  /* 0x0000000000040947 */ /* 0x002fea0003800000 */
[----:B------:R-:W-:Y:S01]  /*ab40*/  BPT.TRAP 0x1 ;  /* 0x000000040000795c */ /* 0x000fe20000300000 */
.L_x_26:
[----:B------:R-:W2:Y:S01]  /*ab50*/  LDL.LU R2, [R1+0xb0] ;  /* 0x0000b00001027983 */ /* 0x000ea20000300800 */
[----:B-----5:R-:W-:Y:S01]  /*ab60*/  R2UR UR5, R6 ;  /* 0x00000000060572ca */ /* 0x020fe200000e0000 */
[----:B------:R-:W-:Y:S01]  /*ab70*/  ULDC UR4, c[0x0][0x284] ;  /* 0x0000a10000047ab9 */ /* 0x000fe20000000800 */
[----:B------:R-:W-:Y:S01]  /*ab80*/  R2UR UR6, R5 ;  /* 0x00000000050672ca */ /* 0x000fe200000e0000 */
[----:B------:R-:W3:Y:S01]  /*ab90*/  LDL.LU R0, [R1+0xb4] ;  /* 0x0000b40001007983 */ /* 0x000ee20000300800 */
[----:B------:R-:W-:Y:S01]  /*aba0*/  ULDC.64 UR8, c[0x0][0x5d0] ;  /* 0x0001740000087ab9 */ /* 0x000fe20000000a00 */
[----:B------:R-:W1:Y:S02]  /*abb0*/  S2R R3, SR_TID.X ;  /* 0x0000000000037919 */ /* 0x000e640000002100 */
[----:B-1----:R-:W-:Y:S01]  /*abc0*/  SHF.R.U32.HI R19, RZ, 0x7, R3 ;  /* 0x00000007ff137819 */ /* 0x002fe20000011603 */
[C---:B------:R-:W-:Y:S01]  /*abd0*/  IMAD.SHL.U32 R21, R3.reuse, 0x2, RZ ;  /* 0x0000000203157824 */ /* 0x040fe200078e00ff */
[----:B------:R-:W-:-:S02]  /*abe0*/  LOP3.LUT R13, R3, 0x60, RZ, 0xc0, !PT ;  /* 0x00000060030d7812 */ /* 0x000fc400078ec0ff */
[----:B------:R-:W-:Y:S02]  /*abf0*/  LOP3.LUT R19, R19, 0x1, RZ, 0xc0, !PT ;  /* 0x0000000113137812 */ /* 0x000fe400078ec0ff */
[----:B------:R-:W-:-:S03]  /*ac00*/  SHF.R.U32.HI R13, RZ, 0x1, R13 ;  /* 0x00000001ff0d7819 */ /* 0x000fc6000001160d */
[----:B------:R-:W-:Y:S01]  /*ac10*/  IMAD.SHL.U32 R12, R19, 0x40, RZ ;  /* 0x00000040130c7824 */ /* 0x000fe200078e00ff */
[----:B--2---:R-:W-:Y:S02]  /*ac20*/  R2UR UR7, R2 ;  /* 0x00000000020772ca */ /* 0x004fe400000e0000 */
[----:B------:R-:W1:Y:S01]  /*ac30*/  LDC R2, c[0x0][0x288] ;  /* 0x0000a200ff027b82 */ /* 0x000e620000000800 */
[----:B---3--:R-:W-:Y:S01]  /*ac40*/  IMAD R20, R0, 0xf0, RZ ;  /* 0x000000f000147824 */ /* 0x008fe200078e02ff */
[----:B------:R-:W-:-:S05]  /*ac50*/  LOP3.LUT R0, R3, 0x3, RZ, 0xc0, !PT ;  /* 0x0000000303007812 */ /* 0x000fca00078ec0ff */
[----:B-1----:R-:W-:Y:S01]  /*ac60*/  IMAD R0, R0, -0x2, R2 ;  /* 0xfffffffe00007824 */ /* 0x002fe200078e0202 */
[C---:B------:R-:W-:Y:S02]  /*ac70*/  ISETP.GE.AND P0, PT, R20.reuse, R2, PT ;  /* 0x000000021400720c */ /* 0x040fe40003f06270 */
[----:B------:R-:W-:Y:S01]  /*ac80*/  SHF.R.U32.HI R2, RZ, 0x2, R3 ;  /* 0x00000002ff027819 */ /* 0x000fe20000011603 */
[----:B------:R-:W-:Y:S01]  /*ac90*/  IMAD.MOV.U32 R3, RZ, RZ, -0x1 ;  /* 0xffffffffff037424 */ /* 0x000fe200078e00ff */
[----:B------:R-:W-:Y:S02]  /*aca0*/  IADD3 R0, -R20, R0, RZ ;  /* 0x0000000014007210 */ /* 0x000fe40007ffe1ff */
[----:B------:R-:W-:Y:S02]  /*acb0*/  LOP3.LUT R2, R2, 0x7, RZ, 0xc0, !PT ;  /* 0x0000000702027812 */ /* 0x000fe400078ec0ff */
[----:B------:R-:W-:Y:S02]  /*acc0*/  LOP3.LUT R20, R20, 0x6, R21, 0xf8, !PT ;  /* 0x0000000614147812 */ /* 0x000fe400078ef815 */
[----:B------:R-:W-:-:S02]  /*acd0*/  LOP3.LUT R12, R12, 0x40, R2, 0xe2, !PT ;  /* 0x000000400c0c7812 */ /* 0x000fc400078ee202 */
[-C--:B------:R-:W-:Y:S02]  /*ace0*/  IADD3 R2, RZ, -R13.reuse, -R2 ;  /* 0x8000000dff027210 */ /* 0x080fe40007ffe802 */
[----:B------:R-:W-:Y:S01]  /*acf0*/  LOP3.LUT R12, R12, R13, RZ, 0xfc, !PT ;  /* 0x0000000d0c0c7212 */ /* 0x000fe200078efcff */
[----:B------:R-:W-:Y:S01]  /*ad00*/  IMAD.MOV.U32 R13, RZ, RZ, RZ ;  /* 0x000000ffff0d7224 */ /* 0x000fe200078e00ff */
[----:B------:R-:W-:Y:S01]  /*ad10*/  SHF.R.S32.HI R21, RZ, 0x1f, R20 ;  /* 0x0000001fff157819 */ /* 0x000fe20000011414 */
[----:B------:R-:W-:Y:S02]  /*ad20*/  IMAD R19, R19, -0x40, R2 ;  /* 0xffffffc013137824 */ /* 0x000fe400078e0202 */
[C---:B------:R-:W-:Y:S02]  /*ad30*/  IMAD R2, R23.reuse, 0xc0, RZ ;  /* 0x000000c017027824 */ /* 0x040fe400078e02ff */
[----:B------:R-:W-:Y:S01]  /*ad40*/  IMAD.WIDE R12, R23, 0xc0, R12 ;  /* 0x000000c0170c7825 */ /* 0x000fe200078e020c */
[----:B------:R-:W-:-:S02]  /*ad50*/  SHF.R.S32.HI R23, RZ, 0x1f, R22 ;  /* 0x0000001fff177819 */ /* 0x000fc40000011416 */
[----:B------:R-:W-:Y:S01]  /*ad60*/  IADD3 R19, -R2, UR4, R19 ;  /* 0x0000000402137c10 */ /* 0x000fe2000fffe113 */
[----:B------:R-:W-:Y:S01]  /*ad70*/  IMAD.WIDE.U32 R4, R22, UR8, R20 ;  /* 0x0000000816047c25 */ /* 0x000fe2000f8e0014 */
[----:B------:R-:W-:Y:S01]  /*ad80*/  ISETP.GE.OR P0, PT, R2, UR4, P0 ;  /* 0x0000000402007c0c */ /* 0x000fe20008706670 */
[----:B------:R-:W-:Y:S02]  /*ad90*/  UIADD3 UR4, UR6, UR5, URZ ;  /* 0x0000000506047290 */ /* 0x000fe4000fffe03f */
[----:B------:R-:W-:Y:S02]  /*ada0*/  IMAD R2, R23, UR8, RZ ;  /* 0x0000000817027c24 */ /* 0x000fe4000f8e02ff */
[----:B------:R-:W-:Y:S02]  /*adb0*/  USHF.R.U32.HI UR5, URZ, 0x2, UR4 ;  /* 0x000000023f057899 */ /* 0x000fe40008011604 */
[----:B------:R-:W-:Y:S01]  /*adc0*/  UISETP.GT.U32.AND UP0, UPT, UR4, 0x3, UPT ;  /* 0x000000030400788c */ /* 0x000fe2000bf04070 */
[----:B------:R-:W-:Y:S01]  /*add0*/  IMAD R2, R22, UR9, R2 ;  /* 0x0000000916027c24 */ /* 0x000fe2000f8e0202 */
[----:B------:R-:W-:-:S02]  /*ade0*/  ULOP3.LUT UR5, UR5, 0x1, URZ, 0xc0, !UPT ;  /* 0x0000000105057892 */ /* 0x000fc4000f8ec03f */
[----:B------:R-:W-:Y:S02]  /*adf0*/  UISETP.LT.U32.AND UP0, UPT, UR6, 0x4, UP0 ;  /* 0x000000040600788c */ /* 0x000fe40008701070 */
[----:B------:R-:W-:Y:S01]  /*ae00*/  UISETP.NE.U32.AND UP1, UPT, UR5, 0x1, UPT ;  /* 0x000000010500788c */ /* 0x000fe2000bf25070 */
[----:B------:R-:W-:Y:S01]  /*ae10*/  IADD3 R5, R5, R2, RZ ;  /* 0x0000000205057210 */ /* 0x000fe20007ffe0ff */
[----:B------:R-:W-:Y:S02]  /*ae20*/  ULOP3.LUT UR4, UR4, 0x3, URZ, 0xc0, !UPT ;  /* 0x0000000304047892 */ /* 0x000fe4000f8ec03f */
[----:B------:R-:W-:Y:S02]  /*ae30*/  UISETP.GT.U32.AND UP1, UPT, UR6, 0x3, !UP1 ;  /* 0x000000030600788c */ /* 0x000fe4000cf24070 */
[----:B------:R-:W-:Y:S02]  /*ae40*/  USEL UR6, URZ, 0x1, !UP0 ;  /* 0x000000013f067887 */ /* 0x000fe4000c000000 */
[----:B------:R-:W-:Y:S01]  /*ae50*/  USEL UR5, URZ, 0x1, !UP1 ;  /* 0x000000013f057887 */ /* 0x000fe2000c800000 */
[----:B------:R-:W-:-:S03]  /*ae60*/  IMAD.U32 R2, RZ, RZ, UR4 ;  /* 0x00000004ff027e24 */ /* 0x000fc6000f8e00ff */
[----:B------:R-:W-:Y:S02]  /*ae70*/  ULOP3.LUT UR7, UR5, UR7, UR6, 0x96, !UPT ;  /* 0x0000000705077292 */ /* 0x000fe4000f8e9606 */
[----:B------:R1:W-:Y:S04]  /*ae80*/  STL [R1+0xac], R2 ;  /* 0x0000ac0201007387 */ /* 0x0003e80000100800 */
[----:B-1----:R-:W-:-:S05]  /*ae90*/  MOV R2, UR7 ;  /* 0x0000000700027c02 */ /* 0x002fca0008000f00 */
[----:B------:R1:W-:Y:S04]  /*aea0*/  STL [R1+0xb0], R2 ;  /* 0x0000b00201007387 */ /* 0x0003e80000100800 */
[----:B------:R1:W-:Y:S01]  /*aeb0*/  STL [R1+0xb8], R3 ;  /* 0x0000b80301007387 */ /* 0x0003e20000100800 */
[----:B------:R-:W-:Y:S05]  /*aec0*/  @P0 BRA `(.L_x_28) ;  /* 0x000000d800d40947 */ /* 0x000fea0003800000 */
[----:B-1----:R-:W1:Y:S01]  /*aed0*/  LDC.64 R2, c[0x0][0x5c8] ;  /* 0x00017200ff027b82 */ /* 0x002e620000000a00 */
[----:B------:R-:W-:Y:S01]  /*aee0*/  ULDC.64 UR4, c[0x0][0x5c0] ;  /* 0x0001700000047ab9 */ /* 0x000fe20000000a00 */
[----:B------:R-:W-:Y:S01]  /*aef0*/  BSSY B0, `(.L_x_28) ;  /* 0x0000db2000007945 */ /* 0x000fe20003800000 */
[-C--:B-1----:R-:W-:Y:S01]  /*af00*/  IMAD R6, R13, R2.reuse, RZ ;  /* 0x000000020d067224 */ /* 0x082fe200078e02ff */
[----:B------:R-:W-:Y:S01]  /*af10*/  SHF.L.U64.HI R11, R2, 0x3, R3 ;  /* 0x00000003020b7819 */ /* 0x000fe20000010203 */
[----:B------:R-:W-:-:S04]  /*af20*/  IMAD.WIDE.U32 R4, R12, R2, R4 ;  /* 0x000000020c047225 */ /* 0x000fc800078e0004 */
[----:B------:R-:W-:Y:S02]  /*af30*/  IMAD R6, R12, R3, R6 ;  /* 0x000000030c067224 */ /* 0x000fe400078e0206 */
[----:B------:R-:W-:Y:S02]  /*af40*/  IMAD.SHL.U32 R10, R2, 0x8, RZ ;  /* 0x00000008020a7824 */ /* 0x000fe400078e00ff */
[----:B------:R-:W-:Y:S01]  /*af50*/  IMAD.IADD R5, R5, 0x1, R6 ;  /* 0x0000000105057824 */ /* 0x000fe200078e0206 */
[----:B------:R-:W-:Y:S01]  /*af60*/  IADD3 R6, P0, R4, UR4, RZ ;  /* 0x0000000404067c10 */ /* 0x000fe2000ff1e0ff */
[----:B------:R-:W-:-:S03]  /*af70*/  IMAD R4, R3, 0x78, RZ ;  /* 0x0000007803047824 */ /* 0x000fc600078e02ff */
[----:B------:R-:W-:Y:S02]  /*af80*/  IADD3.X R7, R5, UR5, RZ, P0, !PT ;  /* 0x0000000505077c10 */ /* 0x000fe400087fe4ff */
[----:B------:R-:W-:-:S04]  /*af90*/  IADD3 R8, P0, R10, R6, RZ ;  /* 0x000000060a087210 */ /* 0x000fc80007f1e0ff */
[----:B------:R-:W-:Y:S02]  /*afa0*/  IADD3.X R9, R11, R7, RZ, P0, !PT ;  /* 0x000000070b097210 */ /* 0x000fe400007fe4ff */
[----:B------:R-:W-:Y:S01]  /*afb0*/  ISETP.NE.AND P0, PT, R18, RZ, PT ;  /* 0x000000ff1200720c */ /* 0x000fe20003f05270 */
[----:B------:R-:W-:-:S04]  /*afc0*/  IMAD.WIDE.U32 R2, R2, 0x78, R8 ;  /* 0x0000007802027825 */ /* 0x000fc800078e0008 */
[----:B------:R-:W-:Y:S01]  /*afd0*/  IMAD.IADD R5, R3, 0x1, R4 ;  /* 0x0000000103057824 */ /* 0x000fe200078e0204 */
[----:B------:R-:W-:Y:S01]  /*afe0*/  IADD3 R10, P1, R10, R2, RZ ;  /* 0x000000020a0a7210 */ /* 0x000fe20007f3e0ff */
[----:B------:R-:W-:-:S03]  /*aff0*/  IMAD.MOV.U32 R4, RZ, RZ, R2 ;  /* 0x000000ffff047224 */ /* 0x000fc600078e0002 */
[----:B------:R-:W-:-:S03]  /*b000*/  IADD3.X R11, R11, R5, RZ, P1, !PT ;  /* 0x000000050b0b7210 */ /* 0x000fc60000ffe4ff */
[----:B------:R-:W-:Y:S06]  /*b010*/  @!P0 BRA `(.L_x_29) ;  /* 0x000000a800888947 */ /* 0x000fec0003800000 */
[----:B------:R-:W1:Y:S01]  /*b020*/  LDC.64 R14, c[0x0][0x5b0] ;  /* 0x00016c00ff0e7b82 */ /* 0x000e620000000a00 */
[----:B------:R-:W-:Y:S01]  /*b030*/  ULDC.64 UR4, c[0x0][0x5b8] ;  /* 0x00016e0000047ab9 */ /* 0x000fe20000000a00 */
[----:B------:R-:W-:Y:S01]  /*b040*/  ISETP.GE.AND P3, PT, R19, 0x1, PT ;  /* 0x000000011300780c */ /* 0x000fe20003f66270 */
[----:B------:R-:W-:Y:S01]  /*b050*/  IMAD R23, R23, UR4, RZ ;  /* 0x0000000417177c24 */ /* 0x000fe2000f8e02ff */
[----:B------:R-:W-:Y:S01]  /*b060*/  BSSY B1, `(.L_x_30) ;  /* 0x000000f000017945 */ /* 0x000fe20003800000 */
[----:B------:R-:W-:Y:S01]  /*b070*/  IMAD.WIDE.U32 R228, R22, UR4, R20 ;  /* 0x0000000416e47c25 */ /* 0x000fe2000f8e0014 */
[----:B------:R-:W-:Y:S02]  /*b080*/  ISETP.LT.OR P1, PT, R0, 0x1, !P3 ;  /* 0x000000010000780c */ /* 0x000fe40005f21670 */
[----:B------:R-:W2:Y:S01]  /*b090*/  LDC.64 R224, c[0x0][0x5a8] ;  /* 0x00016a00ffe07b82 */ /* 0x000ea20000000a00 */
[----:B------:R-:W-:Y:S02]  /*b0a0*/  IMAD R22, R22, UR5, R23 ;  /* 0x0000000516167c24 */ /* 0x000fe4000f8e0217 */
[----:B------:R-:W-:-:S02]  /*b0b0*/  IMAD.MOV.U32 R226, RZ, RZ, R228 ;  /* 0x000000ffffe27224 */ /* 0x000fc400078e00e4 */
[----:B------:R-:W-:Y:S02]  /*b0c0*/  IMAD.IADD R227, R229, 0x1, R22 ;  /* 0x00000001e5e37824 */ /* 0x000fe400078e0216 */
[-C--:B-1----:R-:W-:Y:S02]  /*b0d0*/  IMAD R20, R13, R14.reuse, RZ ;  /* 0x0000000e0d147224 */ /* 0x082fe400078e02ff */
[----:B------:R-:W-:-:S04]  /*b0e0*/  IMAD.WIDE.U32 R2, R12, R14, R226 ;  /* 0x0000000e0c027225 */ /* 0x000fc800078e00e2 */
[----:B------:R-:W-:Y:S01]  /*b0f0*/  IMAD R21, R12, R15, R20 ;  /* 0x0000000f0c157224 */ /* 0x000fe200078e0214 */
[----:B--2---:R-:W-:-:S04]  /*b100*/  IADD3 R22, P0, R2, R224, RZ ;  /* 0x000000e002167210 */ /* 0x004fc80007f1e0ff */
[----:B------:R-:W-:Y:S01]  /*b110*/  IADD3.X R23, R225, R3, R21, P0, !PT ;  /* 0x00000003e1177210 */ /* 0x000fe200007fe415 */
[----:B------:R-:W-:Y:S08]  /*b120*/  @P1 BRA `(.L_x_31) ;  /* 0x0000000000081947 */ /* 0x000ff00003800000 */
[----:B------:R-:W-:Y:S02]  /*b130*/  ULDC.64 UR4, c[0x0][0x208] ;  /* 0x0000820000047ab9 */ /* 0x000fe40000000a00 */
[----:B------:R1:W5:Y:S03]  /*b140*/  LDG.E.U8 R16, desc[UR4][R22.64] ;  /* 0x0000000416107981 */ /* 0x000366000c1e1100 */
.L_x_31:
[----:B------:R-:W-:Y:S05]  /*b150*/  BSYNC B1 ;  /* 0x0000000000017941 */ /* 0x000fea0003800000 */
.L_x_30:
[----:B------:R-:W2:Y:S01]  /*b160*/  LDL.LU R3, [R1+0x80] ;  /* 0x0000800001037983 */ /* 0x000ea20000300800 */
[----:B-----5:R-:W-:Y:S01]  /*b170*/  LOP3.LUT R2, R16, 0xffff, RZ, 0xc0, !PT ;  /* 0x0000ffff10027812 */ /* 0x020fe200078ec0ff */
[----:B------:R-:W-:Y:S01]  /*b180*/  ULDC.64 UR4, c[0x0][0x208] ;  /* 0x0000820000047ab9 */ /* 0x000fe20000000a00 */
[----:B------:R-:W-:Y:S01]  /*b190*/  ISETP.LT.OR P0, PT, R0, 0x2, !P3 ;  /* 0x000000020000780c */ /* 0x000fe20005f01670 */
[----:B------:R-:W-:Y:S01]  /*b1a0*/  BSSY B1, `(.L_x_32) ;  /* 0x000000a000017945 */ /* 0x000fe20003800000 */
[----:B------:R-:W-:-:S05]  /*b1b0*/  PRMT R2, R2, 0x8880, RZ ;  /* 0x0000888002027816 */ /* 0x000fca00000000ff */
[----:B------:R-:W-:-:S04]  /*b1c0*/  IMAD R2, R2, R18, RZ ;  /* 0x0000001202027224 */ /* 0x000fc800078e02ff */
[----:B--2---:R-:W-:-:S05]  /*b1d0*/  @!P1 IMAD R3, R3, R17, R2 ;  /* 0x0000001103039224 */ /* 0x004fca00078e0202 */
[----:B------:R2:W-:Y:S01]  /*b1e0*/  @!P1 STG.E.U8 desc[UR4][R6.64], R3 ;  /* 0x0000000306009986 */ /* 0x0005e2000c101104 */
[----:B------:R-:W-:Y:S05]  /*b1f0*/  @P0 BRA `(.L_x_33) ;  /* 0x0000000000100947 */ /* 0x000fea0003800000 */
[----:B------:R-:W-:Y:S02]  /*b200*/  ULDC.64 UR4, c[0x0][0x208] ;  /* 0x0000820000047ab9 */ /* 0x000fe40000000a00 */
[----:B------:R-:W3:Y:S02]  /*b210*/  LDG.E.U8 R16, desc[UR4][R22.64+0x1] ;  /* 0x0000010416107981 */ /* 0x000ee4000c1e1100 */
[----:B---3--:R-:W-:-:S05]  /*b220*/  PRMT R2, R16, 0x8880, RZ ;  /* 0x0000888010027816 */ /* 0x008fca00000000ff */
[----:B------:R-:W-:-:S07]  /*b230*/  IMAD R2, R2, R18, RZ ;  /* 0x0000001202027224 */ /* 0x000fce00078e02ff */
.L_x_33:
[----:B------:R-:W-:Y:S05]  /*b240*/  BSYNC B1 ;  /* 0x0000000000017941 */ /* 0x000fea0003800000 */
.L_x_32:
[----:B--2---:R-:W2:Y:S01]  /*b250*/  LDL.LU R3, [R1+0x84] ;  /* 0x0000840001037983 */ /* 0x004ea20000300800 */
[----:B------:R-:W-:Y:S01]  /*b260*/  ULDC.64 UR4, c[0x0][0x208] ;  /* 0x0000820000047ab9 */ /* 0x000fe20000000a00 */
[----:B------:R-:W-:Y:S01]  /*b270*/  IMAD.SHL.U32 R20, R14, 0x8, RZ ;  /* 0x000000080e147824 */ /* 0x000fe200078e00ff */
[----:B------:R-:W-:Y:S01]  /*b280*/  BSSY B1, `(.L_x_34) ;  /* 0x0000011000017945 */ /* 0x000fe20003800000 */
[----:B--2---:R-:W-:-:S05]  /*b290*/  @!P0 IMAD R3, R3, R17, R2 ;  /* 0x0000001103038224 */ /* 0x004fca00078e0202 */
[----:B------:R2:W-:Y:S01]  /*b2a0*/  @!P0 STG.E.U8 desc[UR4][R6.64+0x1], R3 ;  /* 0x0000010306008986 */ /* 0x0005e2000c101104 */
[----:B------:R-:W-:-:S04]  /*b2b0*/  ISETP.GE.AND P0, PT, R19, 0x9, PT ;  /* 0x000000091300780c */ /* 0x000fc80003f06270 */
[----:B------:R-:W-:Y:S02]  /*b2c0*/  ISETP.LT.OR P4, PT, R0, 0x1, !P0 ;  /* 0x000000010000780c */ /* 0x000fe40004781670 */
[----:B--2---:R-:W-:Y:S02]  /*b2d0*/  MOV R3, R21 ;  /* 0x0000001500037202 */ /* 0x004fe40000000f00 */
[----:B------:R-:W-:-:S05]  /*b2e0*/  SHF.L.U64.HI R21, R14, 0x3, R15 ;  /* 0x000000030e157819 */ /* 0x000fca000001020f */
[----:B------:R2:W-:Y:S02]  /*b2f0*/  STL.64 [R1+0x80], R20 ;  /* 0x0000801401007387 */ /* 0x0005e40000100a00 */
[----:B--2---:R-:W-:-:S04]  /*b300*/  IMAD.WIDE.U32 R20, R12, R14, R20 ;  /* 0x0000000e0c147225 */ /* 0x004fc800078e0014 */
[----:B------:R-:W-:Y:S01]  /*b310*/  IMAD.IADD R3, R3, 0x1, R21 ;  /* 0x0000000103037824 */ /* 0x000fe200078e0215 */
[----:B------:R-:W-:-:S04]  /*b320*/  IADD3 R20, P1, P2, R228, R224, R20 ;  /* 0x000000e0e4147210 */ /* 0x000fc80007a3e014 */
[----:B------:R-:W-:Y:S01]  /*b330*/  IADD3.X R21, R227, R225, R3, P1, P2 ;  /* 0x000000e1e3157210 */ /* 0x000fe20000fe4403 */
[----:B------:R-:W-:Y:S08]  /*b340*/  @P4 BRA `(.L_x_35) ;  /* 0x0000000000104947 */ /* 0x000ff00003800000 */
[----:B------:R-:W-:Y:S02]  /*b350*/  ULDC.64 UR4, c[0x0][0x208] ;  /* 0x0000820000047ab9 */ /* 0x000fe40000000a00 */
[----:B------:R-:W2:Y:S02]  /*b360*/  LDG.E.U8 R16, desc[UR4][R20.64] ;  /* 0x0000000414107981 */ /* 0x000ea4000c1e1100 */
[----:B--2---:R-:W-:-:S05]  /*b370*/  PRMT R2, R16, 0x8880, RZ ;  /* 0x0000888010027816 */ /* 0x004fca00000000ff */
[----:B------:R-:W-:-:S07]  /*b380*/  IMAD R2, R2, R18, RZ ;  /* 0x0000001202027224 */ /* 0x000fce00078e02ff */
.L_x_35:
[----:B------:R-:W-:Y:S05]  /*b390*/  BSYNC B1 ;  /* 0x0000000000017941 */ /* 0x000fea0003800000 */
.L_x_34:
[----:B------:R-:W2:Y:S01]  /*b3a0*/  LDL.LU R3, [R1+0x88] ;  /* 0x0000880001037983 */ /* 0x000ea20000300800 */
[----:B------:R-:W-:Y:S01]  /*b3b0*/  ISETP.LT.OR P1, PT, R0, 0x2, !P0 ;  /* 0x000000020000780c */ /* 0x000fe20004721670 */
[----:B------:R-:W-:Y:S01]  /*b3c0*/  ULDC.64 UR4, c[0x0][0x208] ;  /* 0x0000820000047ab9 */ /* 0x000fe20000000a00 */
[----:B------:R-:W-:Y:S01]  /*b3d0*/  BSSY B1, `(.L_x_36) ;  /* 0x0000008000017945 */ /* 0x000fe20003800000 */
[----:B--2---:R-:W-:-:S05]  /*b3e0*/  @!P4 IMAD R3, R3, R17, R2 ;  /* 0x000000110303c224 */ /* 0x004fca00078e0202 */
[----:B------:R2:W-:Y:S05]  /*b3f0*/  @!P4 STG.E.U8 desc[UR4][R8.64], R3 ;  /* 0x000000030800c986 */ /* 0x0005ea000c101104 */
[----:B------:R-:W-:Y:S05]  /*b400*/  @P1 BRA `(.L_x_37) ;  /* 0x0000000000101947 */ /* 0x000fea0003800000 */
[----:B------:R-:W-:Y:S02]  /*b410*/  ULDC.64 UR4, c[0x0][0x208] ;  /* 0x0000820000047ab9 */ /* 0x000fe40000000a00 */
[----:B------:R-:W3:Y:S02]  /*b420*/  LDG.E.U8 R16, desc[UR4][R20.64+0x1] ;  /* 0x0000010414107981 */ /* 0x000ee4000c1e1100 */
[----:B---3--:R-:W-:-:S05]  /*b430*/  PRMT R2, R16, 0x8880, RZ ;  /* 0x0000888010027816 */ /* 0x008fca00000000ff */
[----:B------:R-:W-:-:S07]  /*b440*/  IMAD R2, R2, R18, RZ ;  /* 0x0000001202027224 */ /* 0x000fce00078e02ff */
.L_x_37:
[----:B------:R-:W-:Y:S05]  /*b450*/  BSYNC B1 ;  /* 0x0000000000017941 */ /* 0x000fea0003800000 */
.L_x_36:
[----:B--2---:R-:W2:Y:S01]  /*b460*/  LDL.LU R3, [R1+0x8c] ;  /* 0x00008c0001037983 */ /* 0x004ea20000300800 */
[----:B------:R-:W-:Y:S01]  /*b470*/  ULDC.64 UR4, c[0x0][0x208] ;  /* 0x0000820000047ab9 */ /* 0x000fe20000000a00 */
[----:B------:R-:W-:Y:S01]  /*b480*/  BSSY B1, `(.L_x_38) ;  /* 0x0000009000017945 */ /* 0x000fe20003800000 */
[----:B--2---:R-:W-:-:S05]  /*b490*/  @!P1 IMAD R3, R3, R17, R2 ;  /* 0x0000001103039224 */ /* 0x004fca00078e0202 */
[----:B------:R2:W-:Y:S01]  /*b4a0*/  @!P1 STG.E.U8 desc[UR4][R8.64+0x1], R3 ;  /* 0x0000010308009986 */ /* 0x0005e2000c101104 */
[----:B------:R-:W-:-:S13]  /*b4b0*/  ISETP.LT.OR P1, PT, R0, 0x9, !P3 ;  /* 0x000000090000780c */ /* 0x000fda0005f21670 */
[----:B--2---:R-:W-:Y:S05]  /*b4c0*/  @P1 BRA `(.L_x_39) ;  /* 0x0000000000101947 */ /* 0x004fea0003800000 */
[----:B------:R-:W-:Y:S02]  /*b4d0*/  ULDC.64 UR4, c[0x0][0x208] ;  /* 0x0000820000047ab9 */ /* 0x000fe40000000a00 */
[----:B------:R-:W2:Y:S02]  /*b4e0*/  LDG.E.U8 R16, desc[UR4][R22.64+0x8] ;  /* 0x0000080416107981 */ /* 0x000ea4000c1e1100 */
[----:B--2---:R-:W-:-:S05]  /*b4f0*/  PRMT R2, R16, 0x8880, RZ ;  /* 0x0000888010027816 */ /* 0x004fca00000000ff */
[----:B------:R-:W-:-:S07]  /*b500*/  IMAD R2, R2, R18, RZ ;  /* 0x0000001202027224 */ /* 0x000fce00078e02ff */
.L_x_39:
[----:B------:R-:W-:Y:S05]  /*b510*/  BSYNC B1 ;  /* 0x0000000000017941 */ /* 0x000fea0003800000 */
.L_x_38:
[----:B------:R-:W2:Y:S04]  /*b520*/  LDL.LU R3, [R1+0x90] ;  /* 0x0000900001037983 */ /* 0x000ea80000300800 */
[----:B------:R3:W-:Y:S04]  /*b530*/  STL.64 [R1+0xc0], R4 ;  /* 0x0000c00401007387 */ /* 0x0007e80000100a00 */
[----:B---3--:R-:W3:Y:S01]  /*b540*/  LDL.LU.64 R4, [R1+0x80] ;  /* 0x0000800001047983 */ /* 0x008ee20000300a00 */
[----:B------:R-:W-:Y:S01]  /*b550*/  ULDC.64 UR4, c[0x0][0x208] ;  /* 0x0000820000047ab9 */ /* 0x000fe20000000a00 */
[----:B--2---:R-:W-:-:S05]  /*b560*/  @!P1 IMAD R3, R3, R17, R2 ;  /* 0x0000001103039224 */ /* 0x004fca00078e0202 */
[----:B------:R2:W-:Y:S02]  /*b570*/  @!P1 STG.E.U8 desc[UR4][R6.64+0x8], R3 ;  /* 0x0000080306009986 */ /* 0x0005e4000c101104 */
[----:B--2---:R-:W-:-:S04]  /*b580*/  IADD3 R3, P1, R12, 0x80, RZ ;  /* 0x000000800c037810 */ /* 0x004fc80007f3e0ff */
[----:B------:R-:W-:-:S05]  /*b590*/  IADD3.X R12, RZ, R13, RZ, P1, !PT ;  /* 0x0000000dff0c7210 */ /* 0x000fca0000ffe4ff */
[-C--:B------:R-:W-:Y:S02]  /*b5a0*/  IMAD R229, R12, R14.reuse, RZ ;  /* 0x0000000e0ce57224 */ /* 0x080fe400078e02ff */
[----:B---3--:R-:W-:-:S04]  /*b5b0*/  IMAD.WIDE.U32 R12, R3, R14, R4 ;  /* 0x0000000e030c7225 */ /* 0x008fc800078e0004 */
[----:B------:R-:W-:Y:S01]  /*b5c0*/  IMAD.WIDE.U32 R4, R3, R14, R226 ;  /* 0x0000000e03047225 */ /* 0x000fe200078e00e2 */
[----:B------:R-:W-:-:S03]  /*b5d0*/  IADD3 R12, P1, P2, R228, R224, R12 ;  /* 0x000000e0e40c7210 */ /* 0x000fc60007a3e00c */
[----:B------:R-:W-:Y:S01]  /*b5e0*/  IMAD R3, R3, R15, R229 ;  /* 0x0000000f03037224 */ /* 0x000fe200078e02e5 */
[----:B------:R-:W-:Y:S01]  /*b5f0*/  IADD3 R14, P4, R4, R224, RZ ;  /* 0x000000e0040e7210 */ /* 0x000fe20007f9e0ff */
[----:B------:R-:W-:Y:S02]  /*b600*/  BSSY B1, `(.L_x_40) ;  /* 0x000000c000017945 */ /* 0x000fe40003800000 */
[----:B------:R-:W-:Y:S01]  /*b610*/  IMAD.IADD R13, R3, 0x1, R13 ;  /* 0x00000001030d7824 */ /* 0x000fe200078e020d */
[----:B------:R-:W-:Y:S02]  /*b620*/  IADD3.X R15, R225, R5, R3, P4, !PT ;  /* 0x00000005e10f7210 */ /* 0x000fe400027fe403 */
[----:B------:R2:W5:Y:S01]  /*b630*/  LDL.LU.64 R4, [R1+0xc0] ;  /* 0x0000c00001047983 */ /* 0x0005620000300a00 */
[C---:B------:R-:W-:Y:S02]  /*b640*/  ISETP.LT.OR P4, PT, R0.reuse, 0xa, !P3 ;  /* 0x0000000a0000780c */ /* 0x040fe40005f81670 */
[----:B------:R-:W-:-:S02]  /*b650*/  ISETP.LT.OR P5, PT, R0, 0x9, !P0 ;  /* 0x000000090000780c */ /* 0x000fc400047a1670 */
[----:B------:R-:W-:-:S09]  /*b660*/  IADD3.X R13, R227, R225, R13, P1, P2 ;  /* 0x000000e1e30d7210 */ /* 0x000fd20000fe440d */
[----:B--2---:R-:W-:Y:S05]  /*b670*/  @P4 BRA `(.L_x_41) ;  /* 0x0000000000104947 */ /* 0x004fea0003800000 */
[----:B------:R-:W-:Y:S02]  /*b680*/  ULDC.64 UR4, c[0x0][0x208] ;  /* 0x0000820000047ab9 */ /* 0x000fe40000000a00 */
[----:B------:R-:W2:Y:S02]  /*b690*/  LDG.E.U8 R16, desc[UR4][R22.64+0x9] ;  /* 0x0000090416107981 */ /* 0x000ea4000c1e1100 */
[----:B--2---:R-:W-:-:S05]  /*b6a0*/  PRMT R2, R16, 0x8880, RZ ;  /* 0x0000888010027816 */ /* 0x004fca00000000ff */
[----:B------:R-:W-:-:S07]  /*b6b0*/  IMAD R2, R2, R18, RZ ;  /* 0x0000001202027224 */ /* 0x000fce00078e02ff */
.L_x_41:
[----:B------:R-:W-:Y:S05]  /*b6c0*/  BSYNC B1 ;  /* 0x0000000000017941 */ /* 0x000fea0003800000 */
.L_x_40:
[----:B------:R-:W2:Y:S01]  /*b6d0*/  LDL.LU R3, [R1+0x94] ;  /* 0x0000940001037983 */ /* 0x000ea20000300800 */
[----:B------:R-:W-:Y:S01]  /*b6e0*/  ULDC.64 UR4, c[0x0][0x208] ;  /* 0x0000820000047ab9 */ /* 0x000fe20000000a00 */
[----:B------:R-:W-:Y:S01]  /*b6f0*/  BSSY B1, `(.L_x_42) ;  /* 0x0000008000017945 */ /* 0x000fe20003800000 */
[----:B--2---:R-:W-:-:S05]  /*b700*/  @!P4 IMAD R3, R3, R17, R2 ;  /* 0x000000110303c224 */ /* 0x004fca00078e0202 */
[----:B------:R2:W-:Y:S01]  /*b710*/  @!P4 STG.E.U8 desc[UR4][R6.64+0x9], R3 ;  /* 0x000009030600c986 */ /* 0x0005e2000c101104 */
[----:B------:R-:W-:Y:S05]  /*b720*/  @P5 BRA `(.L_x_43) ;  /* 0x0000000000105947 */ /* 0x000fea0003800000 */
[----:B------:R-:W-:Y:S02]  /*b730*/  ULDC.64 UR4, c[0x0][0x208] ;  /* 0x0000820000047ab9 */ /* 0x000fe40000000a00 */
[----:B------:R-:W3:Y:S02]  /*b740*/  LDG.E.U8 R16, desc[UR4][R20.64+0x8] ;  /* 0x0000080414107981 */ /* 0x000ee4000c1e1100 */
[----:B---3--:R-:W-:-:S05]  /*b750*/  PRMT R2, R16, 0x8880, RZ ;  /* 0x0000888010027816 */ /* 0x008fca00000000ff */
[----:B------:R-:W-:-:S07]  /*b760*/  IMAD R2, R2, R18, RZ ;  /* 0x0000001202027224 */ /* 0x000fce00078e02ff */
.L_x_43:
[----:B------:R-:W-:Y:S05]  /*b770*/  BSYNC B1 ;  /* 0x0000000000017941 */ /* 0x000fea0003800000 */
.L_x_42:
[----:B--2---:R-:W2:Y:S01]  /*b780*/  LDL.LU R3, [R1+0x98] ;  /* 0x0000980001037983 */ /* 0x004ea20000300800 */
[C---:B------:R-:W-:Y:S01]  /*b790*/  ISETP.LT.OR P2, PT, R0.reuse, 0xa, !P0 ;  /* 0x0000000a0000780c */ /* 0x040fe20004741670 */
[----:B------:R-:W-:Y:S01]  /*b7a0*/  ULDC.64 UR4, c[0x0][0x208] ;  /* 0x0000820000047ab9 */ /* 0x000fe20000000a00 */
[----:B------:R-:W-:Y:S01]  /*b7b0*/  ISETP.GE.AND P1, PT, R19, 0x81, PT ;  /* 0x000000811300780c */ /* 0x000fe20003f26270 */
[----:B------:R-:W-:Y:S03]  /*b7c0*/  BSSY B1, `(.L_x_44) ;  /* 0x0000009000017945 */ /* 0x000fe60003800000 */
[----:B------:R-:W-:Y:S01]  /*b7d0*/  ISETP.LT.OR P4, PT, R0, 0x1, !P1 ;  /* 0x000000010000780c */ /* 0x000fe20004f81670 */
[----:B--2---:R-:W-:-:S05]  /*b7e0*/  @!P5 IMAD R3, R3, R17, R2 ;  /* 0x000000110303d224 */ /* 0x004fca00078e0202 */
[----:B------:R2:W-:Y:S01]  /*b7f0*/  @!P5 STG.E.U8 desc[UR4][R8.64+0x8], R3 ;  /* 0x000008030800d986 */ /* 0x0005e2000c101104 */
[----:B------:R-:W-:Y:S06]  /*b800*/  @P2 BRA `(.L_x_45) ;  /* 0x0000000000102947 */ /* 0x000fec0003800000 */
[----:B------:R-:W-:Y:S02]  /*b810*/  ULDC.64 UR4, c[0x0][0x208] ;  /* 0x0000820000047ab9 */ /* 0x000fe40000000a00 */
[----:B------:R-:W3:Y:S02]  /*b820*/  LDG.E.U8 R16, desc[UR4][R20.64+0x9] ;  /* 0x0000090414107981 */ /* 0x000ee4000c1e1100 */
[----:B---3--:R-:W-:-:S05]  /*b830*/  PRMT R2, R16, 0x8880, RZ ;  /* 0x0000888010027816 */ /* 0x008fca00000000ff */
[----:B------:R-:W-:-:S07]  /*b840*/  IMAD R2, R2, R18, RZ ;  /* 0x0000001202027224 */ /* 0x000fce00078e02ff */
.L_x_45:
[----:B------:R-:W-:Y:S05]  /*b850*/  BSYNC B1 ;  /* 0x0000000000017941 */ /* 0x000fea0003800000 */
.L_x_44:
[----:B--2---:R-:W2:Y:S01]  /*b860*/  LDL.LU R3, [R1+0x9c] ;  /* 0x00009c0001037983 */ /* 0x004ea20000300800 */
        /* <DEDUP_REMOVED lines=9> */
.L_x_47:
[----:B------:R-:W-:Y:S05]  /*b900*/  BSYNC B1 ;  /* 0x0000000000017941 */ /* 0x000fea0003800000 */
.L_x_46:
[----:B--2---:R-:W2:Y:S01]  /*b910*/  LDL.LU R3, [R1+0x60] ;  /* 0x0000600001037983 */ /* 0x004ea20000300800 */
[----:B------:R-:W-:Y:S01]  /*b920*/  ULDC.64 UR4, c[0x0][0x208] ;  /* 0x0000820000047ab9 */ /* 0x000fe20000000a00 */
[----:B------:R-:W-:Y:S01]  /*b930*/  ISETP.GE.AND P2, PT, R19, 0x89, PT ;  /* 0x000000891300780c */ /* 0x000fe20003f46270 */
[----:B------:R-:W-:Y:S03]  /*b940*/  BSSY B1, `(.L_x_48) ;  /* 0x000000a000017945 */ /* 0x000fe60003800000 */
[----:B------:R-:W-:Y:S01]  /*b950*/  ISETP.LT.OR P5, PT, R0, 0x1, !P2 ;  /* 0x000000010000780c */ /* 0x000fe200057a1670 */
[----:B--2---:R-:W-:-:S05]  /*b960*/  @!P4 IMAD R3, R3, R17, R2 ;  /* 0x000000110303c224 */ /* 0x004fca00078e0202 */
[----:B-----5:R2:W-:Y:S01]  /*b970*/  @!P4 STG.E.U8 desc[UR4][R4.64], R3 ;  /* 0x000000030400c986 */ /* 0x0205e2000c101104 */
[----:B------:R-:W-:-:S13]  /*b980*/  ISETP.LT.OR P4, PT, R0, 0x2, !P1 ;  /* 0x000000020000780c */ /* 0x000fda0004f81670 */
[----:B--2---:R-:W-:Y:S05]  /*b990*/  @P4 BRA `(.L_x_49) ;  /* 0x0000000000104947 */ /* 0x004fea0003800000 */
[----:B------:R-:W-:Y:S02]  /*b9a0*/  ULDC.64 UR4, c[0x0][0x208] ;  /* 0x0000820000047ab9 */ /* 0x000fe40000000a00 */
[----:B------:R-:W2:Y:S02]  /*b9b0*/  LDG.E.U8 R16, desc[UR4][R14.64+0x1] ;  /* 0x000001040e107981 */ /* 0x000ea4000c1e1100 */
[----:B--2---:R-:W-:-:S05]  /*b9c0*/  PRMT R2, R16, 0x8880, RZ ;  /* 0x0000888010027816 */ /* 0x004fca00000000ff */
[----:B------:R-:W-:-:S07]  /*b9d0*/  IMAD R2, R2, R18, RZ ;  /* 0x0000001202027224 */ /* 0x000fce00078e02ff */
.L_x_49:
[----:B------:R-:W-:Y:S05]  /*b9e0*/  BSYNC B1 ;  /* 0x0000000000017941 */ /* 0x000fea0003800000 */
.L_x_48:
        /* <DEDUP_REMOVED lines=10> */
.L_x_51:
[----:B------:R-:W-:Y:S05]  /*ba90*/  BSYNC B1 ;  /* 0x0000000000017941 */ /* 0x000fea0003800000 */
.L_x_50:
[----:B--2---:R-:W2:Y:S01]  /*baa0*/  LDL.LU R3, [R1+0x68] ;  /* 0x0000680001037983 */ /* 0x004ea20000300800 */
[----:B------:R-:W-:Y:S01]  /*bab0*/  ISETP.LT.OR P4, PT, R0, 0x2, !P2 ;  /* 0x000000020000780c */ /* 0x000fe20005781670 */
[----:B------:R-:W-:Y:S01]  /*bac0*/  ULDC.64 UR4, c[0x0][0x208] ;  /* 0x0000820000047ab9 */ /* 0x000fe20000000a00 */
[----:B------:R-:W-:Y:S01]  /*bad0*/  BSSY B1, `(.L_x_52) ;  /* 0x0000009000017945 */ /* 0x000fe20003800000 */
[----:B--2---:R-:W-:-:S05]  /*bae0*/  @!P5 IMAD R3, R3, R17, R2 ;  /* 0x000000110303d224 */ /* 0x004fca00078e0202 */
[----:B------:R2:W-:Y:S01]  /*baf0*/  @!P5 STG.E.U8 desc[UR4][R10.64], R3 ;  /* 0x000000030a00d986 */ /* 0x0005e2000c101104 */
[----:B------:R-:W-:-:S04]  /*bb00*/  ISETP.LT.OR P5, PT, R0, 0x9, !P1 ;  /* 0x000000090000780c */ /* 0x000fc80004fa1670 */
[----:B------:R-:W-:Y:S09]  /*bb10*/  @P4 BRA `(.L_x_53) ;  /* 0x0000000000104947 */ /* 0x000ff20003800000 */
[----:B------:R-:W-:Y:S02]  /*bb20*/  ULDC.64 UR4, c[0x0][0x208] ;  /* 0x0000820000047ab9 */ /* 0x000fe40000000a00 */
[----:B------:R-:W3:Y:S02]  /*bb30*/  LDG.E.U8 R16, desc[UR4][R12.64+0x1] ;  /* 0x000001040c107981 */ /* 0x000ee4000c1e1100 */
[----:B---3--:R-:W-:-:S05]  /*bb40*/  PRMT R2, R16, 0x8880, RZ ;  /* 0x0000888010027816 */ /* 0x008fca00000000ff */
[----:B------:R-:W-:-:S07]  /*bb50*/  IMAD R2, R2, R18, RZ ;  /* 0x0000001202027224 */ /* 0x000fce00078e02ff */
.L_x_53:
[----:B------:R-:W-:Y:S05]  /*bb60*/  BSYNC B1 ;  /* 0x0000000000017941 */ /* 0x000fea0003800000 */
.L_x_52:
        /* <DEDUP_REMOVED lines=10> */
.L_x_55:
[----:B------:R-:W-:Y:S05]  /*bc10*/  BSYNC B1 ;  /* 0x0000000000017941 */ /* 0x000fea0003800000 */
.L_x_54:
        /* <DEDUP_REMOVED lines=12> */
.L_x_57:
[----:B------:R-:W-:Y:S05]  /*bce0*/  BSYNC B1 ;  /* 0x0000000000017941 */ /* 0x000fea0003800000 */
.L_x_56:
        /* <DEDUP_REMOVED lines=10> */
.L_x_59:
[----:B------:R-:W-:Y:S05]  /*bd90*/  BSYNC B1 ;  /* 0x0000000000017941 */ /* 0x000fea0003800000 */
.L_x_58:
        /* <DEDUP_REMOVED lines=12> */
.L_x_61:
[----:B------:R-:W-:Y:S05]  /*be60*/  BSYNC B1 ;  /* 0x0000000000017941 */ /* 0x000fea0003800000 */
.L_x_60:
        /* <DEDUP_REMOVED lines=10> */
.L_x_63:
[----:B------:R-:W-:Y:S05]  /*bf10*/  BSYNC B1 ;  /* 0x0000000000017941 */ /* 0x000fea0003800000 */
.L_x_62:
        /* <DEDUP_REMOVED lines=12> */
.L_x_65:
[----:B------:R-:W-:Y:S05]  /*bfe0*/  BSYNC B1 ;  /* 0x0000000000017941 */ /* 0x000fea0003800000 */
.L_x_64:
        /* <DEDUP_REMOVED lines=10> */
.L_x_67:
[----:B------:R-:W-:Y:S05]  /*c090*/  BSYNC B1 ;  /* 0x0000000000017941 */ /* 0x000fea0003800000 */
.L_x_66:
        /* <DEDUP_REMOVED lines=12> */
.L_x_69:
[----:B------:R-:W-:Y:S05]  /*c160*/  BSYNC B1 ;  /* 0x0000000000017941 */ /* 0x000fea0003800000 */
.L_x_68:
        /* <DEDUP_REMOVED lines=10> */
.L_x_71:
[----:B------:R-:W-:Y:S05]  /*c210*/  BSYNC B1 ;  /* 0x0000000000017941 */ /* 0x000fea0003800000 */
.L_x_70:
        /* <DEDUP_REMOVED lines=12> */
.L_x_73:
[----:B------:R-:W-:Y:S05]  /*c2e0*/  BSYNC B1 ;  /* 0x0000000000017941 */ /* 0x000fea0003800000 */
.L_x_72:
        /* <DEDUP_REMOVED lines=10> */
.L_x_75:
[----:B------:R-:W-:Y:S05]  /*c390*/  BSYNC B1 ;  /* 0x0000000000017941 */ /* 0x000fea0003800000 */
.L_x_74:
        /* <DEDUP_REMOVED lines=12> */
.L_x_77:
[----:B------:R-:W-:Y:S05]  /*c460*/  BSYNC B1 ;  /* 0x0000000000017941 */ /* 0x000fea0003800000 */
.L_x_76:
        /* <DEDUP_REMOVED lines=10> */
.L_x_79:
[----:B------:R-:W-:Y:S05]  /*c510*/  BSYNC B1 ;  /* 0x0000000000017941 */ /* 0x000fea0003800000 */
.L_x_78:
        /* <DEDUP_REMOVED lines=12> */
.L_x_81:
[----:B------:R-:W-:Y:S05]  /*c5e0*/  BSYNC B1 ;  /* 0x0000000000017941 */ /* 0x000fea0003800000 */
.L_x_80:
        /* <DEDUP_REMOVED lines=10> */
.L_x_83:
[----:B------:R-:W-:Y:S05]  /*c690*/  BSYNC B1 ;  /* 0x0000000000017941 */ /* 0x000fea0003800000 */
.L_x_82:
        /* <DEDUP_REMOVED lines=12> */
.L_x_85:
[----:B------:R-:W-:Y:S05]  /*c760*/  BSYNC B1 ;  /* 0x0000000000017941 */ /* 0x000fea0003800000 */
.L_x_84:
        /* <DEDUP_REMOVED lines=10> */
.L_x_87:
[----:B------:R-:W-:Y:S05]  /*c810*/  BSYNC B1 ;  /* 0x0000000000017941 */ /* 0x000fea0003800000 */
.L_x_86:
        /* <DEDUP_REMOVED lines=12> */
.L_x_89:
[----:B------:R-:W-:Y:S05]  /*c8e0*/  BSYNC B1 ;  /* 0x0000000000017941 */ /* 0x000fea0003800000 */
.L_x_88:
        /* <DEDUP_REMOVED lines=10> */
.L_x_91:
[----:B------:R-:W-:Y:S05]  /*c990*/  BSYNC B1 ;  /* 0x0000000000017941 */ /* 0x000fea0003800000 */
.L_x_90:
        /* <DEDUP_REMOVED lines=12> */
.L_x_93:
[----:B------:R-:W-:Y:S05]  /*ca60*/  BSYNC B1 ;  /* 0x0000000000017941 */ /* 0x000fea0003800000 */
.L_x_92:
        /* <DEDUP_REMOVED lines=10> */
.L_x_95:
[----:B------:R-:W-:Y:S05]  /*cb10*/  BSYNC B1 ;  /* 0x0000000000017941 */ /* 0x000fea0003800000 */
.L_x_94:
[----:B--2---:R-:W2:Y:S01]  /*cb20*/  LDL.LU R3, [R1] ;  /* 0x0000000001037983 */ /* 0x004ea20000300800 */
        /* <DEDUP_REMOVED lines=11> */
.L_x_97:
[----:B------:R-:W-:Y:S05]  /*cbe0*/  BSYNC B1 ;  /* 0x0000000000017941 */ /* 0x000fea0003800000 */
.L_x_96:
        /* <DEDUP_REMOVED lines=10> */
.L_x_99:
[----:B------:R-:W-:Y:S05]  /*cc90*/  BSYNC B1 ;  /* 0x0000000000017941 */ /* 0x000fea0003800000 */
.L_x_98:
        /* <DEDUP_REMOVED lines=12> */
.L_x_101:
[----:B------:R-:W-:Y:S05]  /*cd60*/  BSYNC B1 ;  /* 0x0000000000017941 */ /* 0x000fea0003800000 */
.L_x_100:
        /* <DEDUP_REMOVED lines=10> */
.L_x_103:
[----:B------:R-:W-:Y:S05]  /*ce10*/  BSYNC B1 ;  /* 0x0000000000017941 */ /* 0x000fea0003800000 */
.L_x_102:
        /* <DEDUP_REMOVED lines=12> */
.L_x_105:
[----:B------:R-:W-:Y:S05]  /*cee0*/  BSYNC B1 ;  /* 0x0000000000017941 */ /* 0x000fea0003800000 */
.L_x_104:
        /* <DEDUP_REMOVED lines=10> */
.L_x_107:
[----:B------:R-:W-:Y:S05]  /*cf90*/  BSYNC B1 ;  /* 0x0000000000017941 */ /* 0x000fea0003800000 */
.L_x_106:
        /* <DEDUP_REMOVED lines=12> */
.L_x_109:
[----:B------:R-:W-:Y:S05]  /*d060*/  BSYNC B1 ;  /* 0x0000000000017941 */ /* 0x000fea0003800000 */
.L_x_108:
        /* <DEDUP_REMOVED lines=10> */
.L_x_111:
[----:B------:R-:W-:Y:S05]  /*d110*/  BSYNC B1 ;  /* 0x0000000000017941 */ /* 0x000fea0003800000 */
.L_x_110:
[----:B------:R-:W-:Y:S01]  /*d120*/  ISETP.LT.OR P4, PT, R0, 0x22, !P1 ;  /* 0x000000220000780c */ /* 0x000fe20004f81670 */
[----:B------:R-:W-:Y:S01]  /*d130*/  @!P5 IMAD R216, R216, R17, R2 ;  /* 0x00000011d8d8d224 */ /* 0x000fe200078e0202 */
[----:B------:R-:W-:Y:S01]  /*d140*/  ULDC.64 UR4, c[0x0][0x208] ;  /* 0x0000820000047ab9 */ /* 0x000fe20000000a00 */
[----:B------:R-:W-:Y:S03]  /*d150*/  BSSY B1, `(.L_x_112) ;  /* 0x0000008000017945 */ /* 0x000fe60003800000 */
[----:B------:R3:W-:Y:S01]  /*d160*/  @!P5 STG.E.U8 desc[UR4][R4.64+0x20], R216 ;  /* 0x000020d80400d986 */ /* 0x0007e2000c101104 */
[----:B------:R-:W-:-:S06]  /*d170*/  ISETP.LT.OR P5, PT, R0, 0x21, !P2 ;  /* 0x000000210000780c */ /* 0x000fcc00057a1670 */
[----:B------:R-:W-:Y:S07]  /*d180*/  @P4 BRA `(.L_x_113) ;  /* 0x0000000000104947 */ /* 0x000fee0003800000 */
[----:B------:R-:W-:Y:S02]  /*d190*/  ULDC.64 UR4, c[0x0][0x208] ;  /* 0x0000820000047ab9 */ /* 0x000fe40000000a00 */
[----:B------:R-:W2:Y:S02]  /*d1a0*/  LDG.E.U8 R16, desc[UR4][R14.64+0x21] ;  /* 0x000021040e107981 */ /* 0x000ea4000c1e1100 */
[----:B--2---:R-:W-:-:S05]  /*d1b0*/  PRMT R3, R16, 0x8880, RZ ;  /* 0x0000888010037816 */ /* 0x004fca00000000ff */
[----:B------:R-:W-:-:S07]  /*d1c0*/  IMAD R2, R3, R18, RZ ;  /* 0x0000001203027224 */ /* 0x000fce00078e02ff */
.L_x_113:
[----:B------:R-:W-:Y:S05]  /*d1d0*/  BSYNC B1 ;  /* 0x0000000000017941 */ /* 0x000fea0003800000 */
.L_x_112:
[----:B------:R-:W-:Y:S01]  /*d1e0*/  @!P4 IMAD R217, R217, R17, R2 ;  /* 0x00000011d9d9c224 */ /* 0x000fe200078e0202 */
[----:B------:R-:W-:Y:S01]  /*d1f0*/  ULDC.64 UR4, c[0x0][0x208] ;  /* 0x0000820000047ab9 */ /* 0x000fe20000000a00 */
[----:B------:R-:W-:Y:S03]  /*d200*/  BSSY B1, `(.L_x_114) ;  /* 0x0000007000017945 */ /* 0x000fe60003800000 */
[----:B------:R4:W-:Y:S01]  /*d210*/  @!P4 STG.E.U8 desc[UR4][R4.64+0x21], R217 ;  /* 0x000021d90400c986 */ /* 0x0009e2000c101104 */
[----:B------:R-:W-:Y:S05]  /*d220*/  @P5 BRA `(.L_x_115) ;  /* 0x0000000000105947 */ /* 0x000fea0003800000 */
[----:B------:R-:W-:Y:S02]  /*d230*/  ULDC.64 UR4, c[0x0][0x208] ;  /* 0x0000820000047ab9 */ /* 0x000fe40000000a00 */
[----:B------:R-:W2:Y:S02]  /*d240*/  LDG.E.U8 R16, desc[UR4][R12.64+0x20] ;  /* 0x000020040c107981 */ /* 0x000ea4000c1e1100 */
[----:B--2---:R-:W-:-:S05]  /*d250*/  PRMT R3, R16, 0x8880, RZ ;  /* 0x0000888010037816 */ /* 0x004fca00000000ff */
[----:B------:R-:W-:-:S07]  /*d260*/  IMAD R2, R3, R18, RZ ;  /* 0x0000001203027224 */ /* 0x000fce00078e02ff */
.L_x_115:
[----:B------:R-:W-:Y:S05]  /*d270*/  BSYNC B1 ;  /* 0x0000000000017941 */ /* 0x000fea0003800000 */
.L_x_114:
[----:B------:R-:W-:Y:S01]  /*d280*/  ISETP.LT.OR P4, PT, R0, 0x22, !P2 ;  /* 0x000000220000780c */ /* 0x000fe20005781670 */
[----:B--2---:R-:W-:Y:S01]  /*d290*/  @!P5 IMAD R3, R218, R17, R2 ;  /* 0x00000011da03d224 */ /* 0x004fe200078e0202 */
        /* <DEDUP_REMOVED lines=9> */
.L_x_117:
[----:B------:R-:W-:Y:S05]  /*d330*/  BSYNC B1 ;  /* 0x0000000000017941 */ /* 0x000fea0003800000 */
.L_x_116:
        /* <DEDUP_REMOVED lines=9> */
.L_x_119:
[----:B------:R-:W-:Y:S05]  /*d3d0*/  BSYNC B1 ;  /* 0x0000000000017941 */ /* 0x000fea0003800000 */
.L_x_118:
        /* <DEDUP_REMOVED lines=11> */
.L_x_121:
[----:B------:R-:W-:Y:S05]  /*d490*/  BSYNC B1 ;  /* 0x0000000000017941 */ /* 0x000fea0003800000 */
.L_x_120:
        /* <DEDUP_REMOVED lines=9> */
.L_x_123:
[----:B------:R-:W-:Y:S05]  /*d530*/  BSYNC B1 ;  /* 0x0000000000017941 */ /* 0x000fea0003800000 */
.L_x_122:
        /* <DEDUP_REMOVED lines=11> */
.L_x_125:
[----:B------:R-:W-:Y:S05]  /*d5f0*/  BSYNC B1 ;  /* 0x0000000000017941 */ /* 0x000fea0003800000 */
.L_x_124:
        /* <DEDUP_REMOVED lines=9> */
.L_x_127:
[----:B------:R-:W-:Y:S05]  /*d690*/  BSYNC B1 ;  /* 0x0000000000017941 */ /* 0x000fea0003800000 */
.L_x_126:
        /* <DEDUP_REMOVED lines=11> */
.L_x_129:
[----:B------:R-:W-:Y:S05]  /*d750*/  BSYNC B1 ;  /* 0x0000000000017941 */ /* 0x000fea0003800000 */
.L_x_128:
        /* <DEDUP_REMOVED lines=9> */
.L_x_131:
[----:B------:R-:W-:Y:S05]  /*d7f0*/  BSYNC B1 ;  /* 0x0000000000017941 */ /* 0x000fea0003800000 */
.L_x_130:
        /* <DEDUP_REMOVED lines=11> */
.L_x_133:
[----:B------:R-:W-:Y:S05]  /*d8b0*/  BSYNC B1 ;  /* 0x0000000000017941 */ /* 0x000fea0003800000 */
.L_x_132:
        /* <DEDUP_REMOVED lines=9> */
.L_x_135:
[----:B------:R-:W-:Y:S05]  /*d950*/  BSYNC B1 ;  /* 0x0000000000017941 */ /* 0x000fea0003800000 */
.L_x_134:
        /* <DEDUP_REMOVED lines=11> */
.L_x_137:
[----:B------:R-:W-:Y:S05]  /*da10*/  BSYNC B1 ;  /* 0x0000000000017941 */ /* 0x000fea0003800000 */
.L_x_136:
        /* <DEDUP_REMOVED lines=9> */
.L_x_139:
[----:B------:R-:W-:Y:S05]  /*dab0*/  BSYNC B1 ;  /* 0x0000000000017941 */ /* 0x000fea0003800000 */
.L_x_138:
        /* <DEDUP_REMOVED lines=11> */
.L_x_141:
[----:B------:R-:W-:Y:S05]  /*db70*/  BSYNC B1 ;  /* 0x0000000000017941 */ /* 0x000fea0003800000 */
.L_x_140:
        /* <DEDUP_REMOVED lines=9> */
.L_x_143:
[----:B------:R-:W-:Y:S05]  /*dc10*/  BSYNC B1 ;  /* 0x0000000000017941 */ /* 0x000fea0003800000 */
.L_x_142:
        /* <DEDUP_REMOVED lines=11> */
.L_x_145:
[----:B------:R-:W-:Y:S05]  /*dcd0*/  BSYNC B1 ;  /* 0x0000000000017941 */ /* 0x000fea0003800000 */
.L_x_144:
        /* <DEDUP_REMOVED lines=9> */
.L_x_147:
[----:B------:R-:W-:Y:S05]  /*dd70*/  BSYNC B1 ;  /* 0x0000000000017941 */ /* 0x000fea0003800000 */
.L_x_146:
        /* <DEDUP_REMOVED lines=11> */
.L_x_149:
[----:B------:R-:W-:Y:S05]  /*de30*/  BSYNC B1 ;  /* 0x0000000000017941 */ /* 0x000fea0003800000 */
.L_x_148:
        /* <DEDUP_REMOVED lines=9> */
.L_x_151:
[----:B------:R-:W-:Y:S05]  /*ded0*/  BSYNC B1 ;  /* 0x0000000000017941 */ /* 0x000fea0003800000 */
.L_x_150:
        /* <DEDUP_REMOVED lines=11> */
.L_x_153:
[----:B------:R-:W-:Y:S05]  /*df90*/  BSYNC B1 ;  /* 0x0000000000017941 */ /* 0x000fea0003800000 */
.L_x_152:
        /* <DEDUP_REMOVED lines=9> */
.L_x_155:
[----:B------:R-:W-:Y:S05]  /*e030*/  BSYNC B1 ;  /* 0x0000000000017941 */ /* 0x000fea0003800000 */
.L_x_154:
        /* <DEDUP_REMOVED lines=11> */
.L_x_157:
[----:B------:R-:W-:Y:S05]  /*e0f0*/  BSYNC B1 ;  /* 0x0000000000017941 */ /* 0x000fea0003800000 */
.L_x_156:
        /* <DEDUP_REMOVED lines=9> */
.L_x_159:
[----:B------:R-:W-:Y:S05]  /*e190*/  BSYNC B1 ;  /* 0x0000000000017941 */ /* 0x000fea0003800000 */
.L_x_158:
        /* <DEDUP_REMOVED lines=11> */
.L_x_161:
[----:B------:R-:W-:Y:S05]  /*e250*/  BSYNC B1 ;  /* 0x0000000000017941 */ /* 0x000fea0003800000 */
.L_x_160:
        /* <DEDUP_REMOVED lines=9> */
.L_x_163:
[----:B------:R-:W-:Y:S05]  /*e2f0*/  BSYNC B1 ;  /* 0x0000000000017941 */ /* 0x000fea0003800000 */
.L_x_162:
        /* <DEDUP_REMOVED lines=11> */
.L_x_165:
[----:B------:R-:W-:Y:S05]  /*e3b0*/  BSYNC B1 ;  /* 0x0000000000017941 */ /* 0x000fea0003800000 */
.L_x_164:
        /* <DEDUP_REMOVED lines=9> */
.L_x_167:
[----:B------:R-:W-:Y:S05]  /*e450*/  BSYNC B1 ;  /* 0x0000000000017941 */ /* 0x000fea0003800000 */
.L_x_166:
        /* <DEDUP_REMOVED lines=11> */
.L_x_169:
[----:B------:R-:W-:Y:S05]  /*e510*/  BSYNC B1 ;  /* 0x0000000000017941 */ /* 0x000fea0003800000 */
.L_x_168:
        /* <DEDUP_REMOVED lines=9> */
.L_x_171:
[----:B------:R-:W-:Y:S05]  /*e5b0*/  BSYNC B1 ;  /* 0x0000000000017941 */ /* 0x000fea0003800000 */
.L_x_170:
        /* <DEDUP_REMOVED lines=11> */
.L_x_173:
[----:B------:R-:W-:Y:S05]  /*e670*/  BSYNC B1 ;  /* 0x0000000000017941 */ /* 0x000fea0003800000 */
.L_x_172:
        /* <DEDUP_REMOVED lines=9> */
.L_x_175:
[----:B------:R-:W-:Y:S05]  /*e710*/  BSYNC B1 ;  /* 0x0000000000017941 */ /* 0x000fea0003800000 */
.L_x_174:
        /* <DEDUP_REMOVED lines=11> */
.L_x_177:
[----:B------:R-:W-:Y:S05]  /*e7d0*/  BSYNC B1 ;  /* 0x0000000000017941 */ /* 0x000fea0003800000 */
.L_x_176:
        /* <DEDUP_REMOVED lines=9> */
.L_x_179:
[----:B------:R-:W-:Y:S05]  /*e870*/  BSYNC B1 ;  /* 0x0000000000017941 */ /* 0x000fea0003800000 */
.L_x_178:
        /* <DEDUP_REMOVED lines=11> */
.L_x_181:
[----:B------:R-:W-:Y:S05]  /*e930*/  BSYNC B1 ;  /* 0x0000000000017941 */ /* 0x000fea0003800000 */
.L_x_180:
        /* <DEDUP_REMOVED lines=9> */
.L_x_183:
[----:B------:R-:W-:Y:S05]  /*e9d0*/  BSYNC B1 ;  /* 0x0000000000017941 */ /* 0x000fea0003800000 */
.L_x_182:
        /* <DEDUP_REMOVED lines=11> */
.L_x_185:
[----:B------:R-:W-:Y:S05]  /*ea90*/  BSYNC B1 ;  /* 0x0000000000017941 */ /* 0x000fea0003800000 */
.L_x_184:
        /* <DEDUP_REMOVED lines=9> */
.L_x_187:
[----:B------:R-:W-:Y:S05]  /*eb30*/  BSYNC B1 ;  /* 0x0000000000017941 */ /* 0x000fea0003800000 */
.L_x_186:
        /* <DEDUP_REMOVED lines=11> */
.L_x_189:
[----:B------:R-:W-:Y:S05]  /*ebf0*/  BSYNC B1 ;  /* 0x0000000000017941 */ /* 0x000fea0003800000 */
.L_x_188:
        /* <DEDUP_REMOVED lines=9> */
.L_x_191:
[----:B------:R-:W-:Y:S05]  /*ec90*/  BSYNC B1 ;  /* 0x0000000000017941 */ /* 0x000fea0003800000 */
.L_x_190:
        /* <DEDUP_REMOVED lines=11> */
.L_x_193:
[----:B------:R-:W-:Y:S05]  /*ed50*/  BSYNC B1 ;  /* 0x0000000000017941 */ /* 0x000fea0003800000 */
.L_x_192:
        /* <DEDUP_REMOVED lines=9> */
.L_x_195:
[----:B------:R-:W-:Y:S05]  /*edf0*/  BSYNC B1 ;  /* 0x0000000000017941 */ /* 0x000fea0003800000 */
.L_x_194:
        /* <DEDUP_REMOVED lines=11> */
.L_x_197:
[----:B------:R-:W-:Y:S05]  /*eeb0*/  BSYNC B1 ;  /* 0x0000000000017941 */ /* 0x000fea0003800000 */
.L_x_196:
        /* <DEDUP_REMOVED lines=9> */
.L_x_199:
[----:B------:R-:W-:Y:S05]  /*ef50*/  BSYNC B1 ;  /* 0x0000000000017941 */ /* 0x000fea0003800000 */
.L_x_198:
        /* <DEDUP_REMOVED lines=11> */
.L_x_201:
[----:B------:R-:W-:Y:S05]  /*f010*/  BSYNC B1 ;  /* 0x0000000000017941 */ /* 0x000fea0003800000 */
.L_x_200:
        /* <DEDUP_REMOVED lines=9> */
.L_x_203:
[----:B------:R-:W-:Y:S05]  /*f0b0*/  BSYNC B1 ;  /* 0x0000000000017941 */ /* 0x000fea0003800000 */
.L_x_202:
        /* <DEDUP_REMOVED lines=11> */
.L_x_205:
[----:B------:R-:W-:Y:S05]  /*f170*/  BSYNC B1 ;  /* 0x0000000000017941 */ /* 0x000fea0003800000 */
.L_x_204:
        /* <DEDUP_REMOVED lines=9> */
.L_x_207:
[----:B------:R-:W-:Y:S05]  /*f210*/  BSYNC B1 ;  /* 0x0000000000017941 */ /* 0x000fea0003800000 */
.L_x_206:
        /* <DEDUP_REMOVED lines=11> */
.L_x_209:
[----:B------:R-:W-:Y:S05]  /*f2d0*/  BSYNC B1 ;  /* 0x0000000000017941 */ /* 0x000fea0003800000 */
.L_x_208:
        /* <DEDUP_REMOVED lines=9> */
.L_x_211:
[----:B------:R-:W-:Y:S05]  /*f370*/  BSYNC B1 ;  /* 0x0000000000017941 */ /* 0x000fea0003800000 */
.L_x_210:
        /* <DEDUP_REMOVED lines=11> */
.L_x_213:
[----:B------:R-:W-:Y:S05]  /*f430*/  BSYNC B1 ;  /* 0x0000000000017941 */ /* 0x000fea0003800000 */
.L_x_212:
        /* <DEDUP_REMOVED lines=9> */
.L_x_215:
[----:B------:R-:W-:Y:S05]  /*f4d0*/  BSYNC B1 ;  /* 0x0000000000017941 */ /* 0x000fea0003800000 */
.L_x_214:
        /* <DEDUP_REMOVED lines=11> */
.L_x_217:
[----:B------:R-:W-:Y:S05]  /*f590*/  BSYNC B1 ;  /* 0x0000000000017941 */ /* 0x000fea0003800000 */
.L_x_216:
        /* <DEDUP_REMOVED lines=9> */
.L_x_219:
[----:B------:R-:W-:Y:S05]  /*f630*/  BSYNC B1 ;  /* 0x0000000000017941 */ /* 0x000fea0003800000 */
.L_x_218:
        /* <DEDUP_REMOVED lines=11> */
.L_x_221:
[----:B------:R-:W-:Y:S05]  /*f6f0*/  BSYNC B1 ;  /* 0x0000000000017941 */ /* 0x000fea0003800000 */
.L_x_220:
        /* <DEDUP_REMOVED lines=9> */
.L_x_223:
[----:B------:R-:W-:Y:S05]  /*f790*/  BSYNC B1 ;  /* 0x0000000000017941 */ /* 0x000fea0003800000 */
.L_x_222:
        /* <DEDUP_REMOVED lines=11> */
.L_x_225:
[----:B------:R-:W-:Y:S05]  /*f850*/  BSYNC B1 ;  /* 0x0000000000017941 */ /* 0x000fea0003800000 */
.L_x_224:
        /* <DEDUP_REMOVED lines=9> */
.L_x_227:
[----:B------:R-:W-:Y:S05]  /*f8f0*/  BSYNC B1 ;  /* 0x0000000000017941 */ /* 0x000fea0003800000 */
.L_x_226:
        /* <DEDUP_REMOVED lines=11> */
.L_x_229:
[----:B------:R-:W-:Y:S05]  /*f9b0*/  BSYNC B1 ;  /* 0x0000000000017941 */ /* 0x000fea0003800000 */
.L_x_228:
        /* <DEDUP_REMOVED lines=9> */
.L_x_231:
[----:B------:R-:W-:Y:S05]  /*fa50*/  BSYNC B1 ;  /* 0x0000000000017941 */ /* 0x000fea0003800000 */
.L_x_230:
        /* <DEDUP_REMOVED lines=11> */
.L_x_233:
[----:B------:R-:W-:Y:S05]  /*fb10*/  BSYNC B1 ;  /* 0x0000000000017941 */ /* 0x000fea0003800000 */
.L_x_232:
        /* <DEDUP_REMOVED lines=9> */
.L_x_235:
[----:B------:R-:W-:Y:S05]  /*fbb0*/  BSYNC B1 ;  /* 0x0000000000017941 */ /* 0x000fea0003800000 */
.L_x_234:
        /* <DEDUP_REMOVED lines=11> */
.L_x_237:
[----:B------:R-:W-:Y:S05]  /*fc70*/  BSYNC B1 ;  /* 0x0000000000017941 */ /* 0x000fea0003800000 */
.L_x_236:
        /* <DEDUP_REMOVED lines=9> */
.L_x_239:
[----:B------:R-:W-:Y:S05]  /*fd10*/  BSYNC B1 ;  /* 0x0000000000017941 */ /* 0x000fea0003800000 */
.L_x_238:
        /* <DEDUP_REMOVED lines=11> */
.L_x_241:
[----:B------:R-:W-:Y:S05]  /*fdd0*/  BSYNC B1 ;  /* 0x0000000000017941 */ /* 0x000fea0003800000 */
.L_x_240:
        /* <DEDUP_REMOVED lines=9> */
.L_x_243:
[----:B------:R-:W-:Y:S05]  /*fe70*/  BSYNC B1 ;  /* 0x0000000000017941 */ /* 0x000fea0003800000 */
.L_x_242:
        /* <DEDUP_REMOVED lines=11> */
.L_x_245:
[----:B------:R-:W-:Y:S05]  /*ff30*/  BSYNC B1 ;  /* 0x0000000000017941 */ /* 0x000fea0003800000 */
.L_x_244:
        /* <DEDUP_REMOVED lines=9> */
.L_x_247:
[----:B------:R-:W-:Y:S05]  /*ffd0*/  BSYNC B1 ;  /* 0x0000000000017941 */ /* 0x000fea0003800000 */
.L_x_246:
        /* <DEDUP_REMOVED lines=11> */
.L_x_249:
[----:B------:R-:W-:Y:S05]  /*10090*/  BSYNC B1 ;  /* 0x0000000000017941 */ /* 0x000fea0003800000 */
.L_x_248:
        /* <DEDUP_REMOVED lines=9> */
.L_x_251:
[----:B------:R-:W-:Y:S05]  /*10130*/  BSYNC B1 ;  /* 0x0000000000017941 */ /* 0x000fea0003800000 */
.L_x_250:
        /* <DEDUP_REMOVED lines=11> */
.L_x_253:
[----:B------:R-:W-:Y:S05]  /*101f0*/  BSYNC B1 ;  /* 0x0000000000017941 */ /* 0x000fea0003800000 */
.L_x_252:
        /* <DEDUP_REMOVED lines=9> */
.L_x_255:
[----:B------:R-:W-:Y:S05]  /*10290*/  BSYNC B1 ;  /* 0x0000000000017941 */ /* 0x000fea0003800000 */
.L_x_254:
        /* <DEDUP_REMOVED lines=11> */
.L_x_257:
[----:B------:R-:W-:Y:S05]  /*10350*/  BSYNC B1 ;  /* 0x0000000000017941 */ /* 0x000fea0003800000 */
.L_x_256:
        /* <DEDUP_REMOVED lines=9> */
.L_x_259:
[----:B------:R-:W-:Y:S05]  /*103f0*/  BSYNC B1 ;  /* 0x0000000000017941 */ /* 0x000fea0003800000 */
.L_x_258:
        /* <DEDUP_REMOVED lines=11> */
.L_x_261:
[----:B------:R-:W-:Y:S05]  /*104b0*/  BSYNC B1 ;  /* 0x0000000000017941 */ /* 0x000fea0003800000 */
.L_x_260:
        /* <DEDUP_REMOVED lines=9> */
.L_x_263:
[----:B------:R-:W-:Y:S05]  /*10550*/  BSYNC B1 ;  /* 0x0000000000017941 */ /* 0x000fea0003800000 */
.L_x_262:
        /* <DEDUP_REMOVED lines=11> */
.L_x_265:
[----:B------:R-:W-:Y:S05]  /*10610*/  BSYNC B1 ;  /* 0x0000000000017941 */ /* 0x000fea0003800000 */
.L_x_264:
        /* <DEDUP_REMOVED lines=9> */
.L_x_267:
[----:B------:R-:W-:Y:S05]  /*106b0*/  BSYNC B1 ;  /* 0x0000000000017941 */ /* 0x000fea0003800000 */
.L_x_266:
        /* <DEDUP_REMOVED lines=11> */
.L_x_269:
[----:B------:R-:W-:Y:S05]  /*10770*/  BSYNC B1 ;  /* 0x0000000000017941 */ /* 0x000fea0003800000 */
.L_x_268:
        /* <DEDUP_REMOVED lines=9> */
.L_x_271:
[----:B------:R-:W-:Y:S05]  /*10810*/  BSYNC B1 ;  /* 0x0000000000017941 */ /* 0x000fea0003800000 */
.L_x_270:
        /* <DEDUP_REMOVED lines=11> */
.L_x_273:
[----:B------:R-:W-:Y:S05]  /*108d0*/  BSYNC B1 ;  /* 0x0000000000017941 */ /* 0x000fea0003800000 */
.L_x_272:
        /* <DEDUP_REMOVED lines=9> */
.L_x_275:
[----:B------:R-:W-:Y:S05]  /*10970*/  BSYNC B1 ;  /* 0x0000000000017941 */ /* 0x000fea0003800000 */
.L_x_274:
        /* <DEDUP_REMOVED lines=11> */
.L_x_277:
[----:B------:R-:W-:Y:S05]  /*10a30*/  BSYNC B1 ;  /* 0x0000000000017941 */ /* 0x000fea0003800000 */
.L_x_276:
        /* <DEDUP_REMOVED lines=9> */
.L_x_279:
[----:B------:R-:W-:Y:S05]  /*10ad0*/  BSYNC B1 ;  /* 0x0000000000017941 */ /* 0x000fea0003800000 */
.L_x_278:
        /* <DEDUP_REMOVED lines=11> */
.L_x_281:
[----:B------:R-:W-:Y:S05]  /*10b90*/  BSYNC B1 ;  /* 0x0000000000017941 */ /* 0x000fea0003800000 */
.L_x_280:
        /* <DEDUP_REMOVED lines=9> */
.L_x_283:
[----:B------:R-:W-:Y:S05]  /*10c30*/  BSYNC B1 ;  /* 0x0000000000017941 */ /* 0x000fea0003800000 */
.L_x_282:
        /* <DEDUP_REMOVED lines=11> */
.L_x_285:
[----:B------:R-:W-:Y:S05]  /*10cf0*/  BSYNC B1 ;  /* 0x0000000000017941 */ /* 0x000fea0003800000 */
.L_x_284:
        /* <DEDUP_REMOVED lines=9> */
.L_x_287:
[----:B------:R-:W-:Y:S05]  /*10d90*/  BSYNC B1 ;  /* 0x0000000000017941 */ /* 0x000fea0003800000 */
.L_x_286:
        /* <DEDUP_REMOVED lines=11> */
.L_x_289:
[----:B------:R-:W-:Y:S05]  /*10e50*/  BSYNC B1 ;  /* 0x0000000000017941 */ /* 0x000fea0003800000 */
.L_x_288:
        /* <DEDUP_REMOVED lines=9> */
.L_x_291:
[----:B------:R-:W-:Y:S05]  /*10ef0*/  BSYNC B1 ;  /* 0x0000000000017941 */ /* 0x000fea0003800000 */
.L_x_290:
        /* <DEDUP_REMOVED lines=11> */
.L_x_293:
[----:B------:R-:W-:Y:S05]  /*10fb0*/  BSYNC B1 ;  /* 0x0000000000017941 */ /* 0x000fea0003800000 */
.L_x_292:
        /* <DEDUP_REMOVED lines=9> */
.L_x_295:
[----:B------:R-:W-:Y:S05]  /*11050*/  BSYNC B1 ;  /* 0x0000000000017941 */ /* 0x000fea0003800000 */
.L_x_294:
        /* <DEDUP_REMOVED lines=11> */
.L_x_297:
[----:B------:R-:W-:Y:S05]  /*11110*/  BSYNC B1 ;  /* 0x0000000000017941 */ /* 0x000fea0003800000 */
.L_x_296:
        /* <DEDUP_REMOVED lines=9> */
.L_x_299:
[----:B------:R-:W-:Y:S05]  /*111b0*/  BSYNC B1 ;  /* 0x0000000000017941 */ /* 0x000fea0003800000 */
.L_x_298:
        /* <DEDUP_REMOVED lines=11> */
.L_x_301:
[----:B------:R-:W-:Y:S05]  /*11270*/  BSYNC B1 ;  /* 0x0000000000017941 */ /* 0x000fea0003800000 */
.L_x_300:
        /* <DEDUP_REMOVED lines=9> */
.L_x_303:
[----:B------:R-:W-:Y:S05]  /*11310*/  BSYNC B1 ;  /* 0x0000000000017941 */ /* 0x000fea0003800000 */
.L_x_302:
        /* <DEDUP_REMOVED lines=11> */
.L_x_305:
[----:B------:R-:W-:Y:S05]  /*113d0*/  BSYNC B1 ;  /* 0x0000000000017941 */ /* 0x000fea0003800000 */
.L_x_304:
        /* <DEDUP_REMOVED lines=9> */
.L_x_307:
[----:B------:R-:W-:Y:S05]  /*11470*/  BSYNC B1 ;  /* 0x0000000000017941 */ /* 0x000fea0003800000 */
.L_x_306:
        /* <DEDUP_REMOVED lines=11> */
.L_x_309:
[----:B------:R-:W-:Y:S05]  /*11530*/  BSYNC B1 ;  /* 0x0000000000017941 */ /* 0x000fea0003800000 */
.L_x_308:
        /* <DEDUP_REMOVED lines=9> */
.L_x_311:
[----:B------:R-:W-:Y:S05]  /*115d0*/  BSYNC B1 ;  /* 0x0000000000017941 */ /* 0x000fea0003800000 */
.L_x_310:
        /* <DEDUP_REMOVED lines=11> */
.L_x_313:
[----:B------:R-:W-:Y:S05]  /*11690*/  BSYNC B1 ;  /* 0x0000000000017941 */ /* 0x000fea0003800000 */
.L_x_312:
        /* <DEDUP_REMOVED lines=9> */
.L_x_315:
[----:B------:R-:W-:Y:S05]  /*11730*/  BSYNC B1 ;  /* 0x0000000000017941 */ /* 0x000fea0003800000 */
.L_x_314:
        /* <DEDUP_REMOVED lines=11> */
.L_x_317:
[----:B------:R-:W-:Y:S05]  /*117f0*/  BSYNC B1 ;  /* 0x0000000000017941 */ /* 0x000fea0003800000 */
.L_x_316:
        /* <DEDUP_REMOVED lines=9> */
.L_x_319:
[----:B------:R-:W-:Y:S05]  /*11890*/  BSYNC B1 ;  /* 0x0000000000017941 */ /* 0x000fea0003800000 */
.L_x_318:
        /* <DEDUP_REMOVED lines=11> */
.L_x_321:
[----:B------:R-:W-:Y:S05]  /*11950*/  BSYNC B1 ;  /* 0x0000000000017941 */ /* 0x000fea0003800000 */
.L_x_320:
        /* <DEDUP_REMOVED lines=9> */
.L_x_323:
[----:B------:R-:W-:Y:S05]  /*119f0*/  BSYNC B1 ;  /* 0x0000000000017941 */ /* 0x000fea0003800000 */
.L_x_322:
        /* <DEDUP_REMOVED lines=11> */
.L_x_325:
[----:B------:R-:W-:Y:S05]  /*11ab0*/  BSYNC B1 ;  /* 0x0000000000017941 */ /* 0x000fea0003800000 */
.L_x_324:
        /* <DEDUP_REMOVED lines=9> */
.L_x_327:
[----:B------:R-:W-:Y:S05]  /*11b50*/  BSYNC B1 ;  /* 0x0000000000017941 */ /* 0x000fea0003800000 */
.L_x_326:
        /* <DEDUP_REMOVED lines=11> */
.L_x_329:
[----:B------:R-:W-:Y:S05]  /*11c10*/  BSYNC B1 ;  /* 0x0000000000017941 */ /* 0x000fea0003800000 */
.L_x_328:
        /* <DEDUP_REMOVED lines=9> */
.L_x_331:
[----:B------:R-:W-:Y:S05]  /*11cb0*/  BSYNC B1 ;  /* 0x0000000000017941 */ /* 0x000fea0003800000 */
.L_x_330:
        /* <DEDUP_REMOVED lines=11> */
.L_x_333:
[----:B------:R-:W-:Y:S05]  /*11d70*/  BSYNC B1 ;  /* 0x0000000000017941 */ /* 0x000fea0003800000 */
.L_x_332:
        /* <DEDUP_REMOVED lines=9> */
.L_x_335:
[----:B------:R-:W-:Y:S05]  /*11e10*/  BSYNC B1 ;  /* 0x0000000000017941 */ /* 0x000fea0003800000 */
.L_x_334:
        /* <DEDUP_REMOVED lines=11> */
.L_x_337:
[----:B------:R-:W-:Y:S05]  /*11ed0*/  BSYNC B1 ;  /* 0x0000000000017941 */ /* 0x000fea0003800000 */
.L_x_336:
        /* <DEDUP_REMOVED lines=9> */
.L_x_339:
[----:B------:R-:W-:Y:S05]  /*11f70*/  BSYNC B1 ;  /* 0x0000000000017941 */ /* 0x000fea0003800000 */
.L_x_338:
        /* <DEDUP_REMOVED lines=11> */
.L_x_341:
[----:B------:R-:W-:Y:S05]  /*12030*/  BSYNC B1 ;  /* 0x0000000000017941 */ /* 0x000fea0003800000 */
.L_x_340:
        /* <DEDUP_REMOVED lines=9> */
.L_x_343:
[----:B------:R-:W-:Y:S05]  /*120d0*/  BSYNC B1 ;  /* 0x0000000000017941 */ /* 0x000fea0003800000 */
.L_x_342:
        /* <DEDUP_REMOVED lines=11> */
.L_x_345:
[----:B------:R-:W-:Y:S05]  /*12190*/  BSYNC B1 ;  /* 0x0000000000017941 */ /* 0x000fea0003800000 */
.L_x_344:
        /* <DEDUP_REMOVED lines=9> */
.L_x_347:
[----:B------:R-:W-:Y:S05]  /*12230*/  BSYNC B1 ;  /* 0x0000000000017941 */ /* 0x000fea0003800000 */
.L_x_346:
        /* <DEDUP_REMOVED lines=11> */
.L_x_349:
[----:B------:R-:W-:Y:S05]  /*122f0*/  BSYNC B1 ;  /* 0x0000000000017941 */ /* 0x000fea0003800000 */
.L_x_348:
        /* <DEDUP_REMOVED lines=9> */
.L_x_351:
[----:B------:R-:W-:Y:S05]  /*12390*/  BSYNC B1 ;  /* 0x0000000000017941 */ /* 0x000fea0003800000 */
.L_x_350:
        /* <DEDUP_REMOVED lines=11> */
.L_x_353:
[----:B------:R-:W-:Y:S05]  /*12450*/  BSYNC B1 ;  /* 0x0000000000017941 */ /* 0x000fea0003800000 */
.L_x_352:
        /* <DEDUP_REMOVED lines=9> */
.L_x_355:
[----:B------:R-:W-:Y:S05]  /*124f0*/  BSYNC B1 ;  /* 0x0000000000017941 */ /* 0x000fea0003800000 */
.L_x_354:
        /* <DEDUP_REMOVED lines=11> */
.L_x_357:
[----:B------:R-:W-:Y:S05]  /*125b0*/  BSYNC B1 ;  /* 0x0000000000017941 */ /* 0x000fea0003800000 */
.L_x_356:
        /* <DEDUP_REMOVED lines=9> */
.L_x_359:
[----:B------:R-:W-:Y:S05]  /*12650*/  BSYNC B1 ;  /* 0x0000000000017941 */ /* 0x000fea0003800000 */
.L_x_358:
        /* <DEDUP_REMOVED lines=11> */
.L_x_361:
[----:B------:R-:W-:Y:S05]  /*12710*/  BSYNC B1 ;  /* 0x0000000000017941 */ /* 0x000fea0003800000 */
.L_x_360:
        /* <DEDUP_REMOVED lines=9> */
.L_x_363:
[----:B------:R-:W-:Y:S05]  /*127b0*/  BSYNC B1 ;  /* 0x0000000000017941 */ /* 0x000fea0003800000 */
.L_x_362:
        /* <DEDUP_REMOVED lines=11> */
.L_x_365:
[----:B------:R-:W-:Y:S05]  /*12870*/  BSYNC B1 ;  /* 0x0000000000017941 */ /* 0x000fea0003800000 */
.L_x_364:
        /* <DEDUP_REMOVED lines=9> */
.L_x_367:
[----:B------:R-:W-:Y:S05]  /*12910*/  BSYNC B1 ;  /* 0x0000000000017941 */ /* 0x000fea0003800000 */
.L_x_366:
        /* <DEDUP_REMOVED lines=11> */
.L_x_369:
[----:B------:R-:W-:Y:S05]  /*129d0*/  BSYNC B1 ;  /* 0x0000000000017941 */ /* 0x000fea0003800000 */
.L_x_368:
        /* <DEDUP_REMOVED lines=9> */
.L_x_371:
[----:B------:R-:W-:Y:S05]  /*12a70*/  BSYNC B1 ;  /* 0x0000000000017941 */ /* 0x000fea0003800000 */
.L_x_370:
        /* <DEDUP_REMOVED lines=11> */
.L_x_373:
[----:B------:R-:W-:Y:S05]  /*12b30*/  BSYNC B1 ;  /* 0x0000000000017941 */ /* 0x000fea0003800000 */
.L_x_372:
        /* <DEDUP_REMOVED lines=9> */
.L_x_375:
[----:B------:R-:W-:Y:S05]  /*12bd0*/  BSYNC B1 ;  /* 0x0000000000017941 */ /* 0x000fea0003800000 */
.L_x_374:
        /* <DEDUP_REMOVED lines=11> */
.L_x_377:
[----:B------:R-:W-:Y:S05]  /*12c90*/  BSYNC B1 ;  /* 0x0000000000017941 */ /* 0x000fea0003800000 */
.L_x_376:
        /* <DEDUP_REMOVED lines=9> */
.L_x_379:
[----:B------:R-:W-:Y:S05]  /*12d30*/  BSYNC B1 ;  /* 0x0000000000017941 */ /* 0x000fea0003800000 */
.L_x_378:
        /* <DEDUP_REMOVED lines=11> */
.L_x_381:
[----:B------:R-:W-:Y:S05]  /*12df0*/  BSYNC B1 ;  /* 0x0000000000017941 */ /* 0x000fea0003800000 */
.L_x_380:
        /* <DEDUP_REMOVED lines=9> */
.L_x_383:
[----:B------:R-:W-:Y:S05]  /*12e90*/  BSYNC B1 ;  /* 0x0000000000017941 */ /* 0x000fea0003800000 */
.L_x_382:
        /* <DEDUP_REMOVED lines=11> */
.L_x_385:
[----:B------:R-:W-:Y:S05]  /*12f50*/  BSYNC B1 ;  /* 0x0000000000017941 */ /* 0x000fea0003800000 */
.L_x_384:
        /* <DEDUP_REMOVED lines=9> */
.L_x_387:
[----:B------:R-:W-:Y:S05]  /*12ff0*/  BSYNC B1 ;  /* 0x0000000000017941 */ /* 0x000fea0003800000 */
.L_x_386:
        /* <DEDUP_REMOVED lines=11> */
.L_x_389:
[----:B------:R-:W-:Y:S05]  /*130b0*/  BSYNC B1 ;  /* 0x0000000000017941 */ /* 0x000fea0003800000 */
.L_x_388:
        /* <DEDUP_REMOVED lines=9> */
.L_x_391:
[----:B------:R-:W-:Y:S05]  /*13150*/  BSYNC B1 ;  /* 0x0000000000017941 */ /* 0x000fea0003800000 */
.L_x_390:
        /* <DEDUP_REMOVED lines=11> */
.L_x_393:
[----:B------:R-:W-:Y:S05]  /*13210*/  BSYNC B1 ;  /* 0x0000000000017941 */ /* 0x000fea0003800000 */
.L_x_392:
        /* <DEDUP_REMOVED lines=9> */
.L_x_395:
[----:B------:R-:W-:Y:S05]  /*132b0*/  BSYNC B1 ;  /* 0x0000000000017941 */ /* 0x000fea0003800000 */
.L_x_394:
        /* <DEDUP_REMOVED lines=11> */
.L_x_397:
[----:B------:R-:W-:Y:S05]  /*13370*/  BSYNC B1 ;  /* 0x0000000000017941 */ /* 0x000fea0003800000 */
.L_x_396:
        /* <DEDUP_REMOVED lines=9> */
.L_x_399:
[----:B------:R-:W-:Y:S05]  /*13410*/  BSYNC B1 ;  /* 0x0000000000017941 */ /* 0x000fea0003800000 */
.L_x_398:
        /* <DEDUP_REMOVED lines=11> */
.L_x_401:
[----:B------:R-:W-:Y:S05]  /*134d0*/  BSYNC B1 ;  /* 0x0000000000017941 */ /* 0x000fea0003800000 */
.L_x_400:
        /* <DEDUP_REMOVED lines=9> */
.L_x_403:
[----:B------:R-:W-:Y:S05]  /*13570*/  BSYNC B1 ;  /* 0x0000000000017941 */ /* 0x000fea0003800000 */
.L_x_402:
        /* <DEDUP_REMOVED lines=11> */
.L_x_405:
[----:B------:R-:W-:Y:S05]  /*13630*/  BSYNC B1 ;  /* 0x0000000000017941 */ /* 0x000fea0003800000 */
.L_x_404:
        /* <DEDUP_REMOVED lines=9> */
.L_x_407:
[----:B------:R-:W-:Y:S05]  /*136d0*/  BSYNC B1 ;  /* 0x0000000000017941 */ /* 0x000fea0003800000 */
.L_x_406:
        /* <DEDUP_REMOVED lines=11> */
.L_x_409:
[----:B------:R-:W-:Y:S05]  /*13790*/  BSYNC B1 ;  /* 0x0000000000017941 */ /* 0x000fea0003800000 */
.L_x_408:
        /* <DEDUP_REMOVED lines=9> */
.L_x_411:
[----:B------:R-:W-:Y:S05]  /*13830*/  BSYNC B1 ;  /* 0x0000000000017941 */ /* 0x000fea0003800000 */
.L_x_410:
        /* <DEDUP_REMOVED lines=11> */
.L_x_413:
[----:B------:R-:W-:Y:S05]  /*138f0*/  BSYNC B1 ;  /* 0x0000000000017941 */ /* 0x000fea0003800000 */
.L_x_412:
        /* <DEDUP_REMOVED lines=9> */
.L_x_415:
[----:B------:R-:W-:Y:S05]  /*13990*/  BSYNC B1 ;  /* 0x0000000000017941 */ /* 0x000fea0003800000 */
.L_x_414:
        /* <DEDUP_REMOVED lines=11> */
.L_x_417:
[----:B------:R-:W-:Y:S05]  /*13a50*/  BSYNC B1 ;  /* 0x0000000000017941 */ /* 0x000fea0003800000 */
.L_x_416:
        /* <DEDUP_REMOVED lines=9> */
.L_x_419:
[----:B------:R-:W-:Y:S05]  /*13af0*/  BSYNC B1 ;  /* 0x0000000000017941 */ /* 0x000fea0003800000 */
.L_x_418:
        /* <DEDUP_REMOVED lines=11> */
.L_x_421:
[----:B------:R-:W-:Y:S05]  /*13bb0*/  BSYNC B1 ;  /* 0x0000000000017941 */ /* 0x000fea0003800000 */
.L_x_420:
        /* <DEDUP_REMOVED lines=9> */
.L_x_423:
[----:B------:R-:W-:Y:S05]  /*13c50*/  BSYNC B1 ;  /* 0x0000000000017941 */ /* 0x000fea0003800000 */
.L_x_422:
        /* <DEDUP_REMOVED lines=11> */
.L_x_425:
[----:B------:R-:W-:Y:S05]  /*13d10*/  BSYNC B1 ;  /* 0x0000000000017941 */ /* 0x000fea0003800000 */
.L_x_424:
        /* <DEDUP_REMOVED lines=9> */
.L_x_427:
[----:B------:R-:W-:Y:S05]  /*13db0*/  BSYNC B1 ;  /* 0x0000000000017941 */ /* 0x000fea0003800000 */
.L_x_426:
        /* <DEDUP_REMOVED lines=11> */
.L_x_429:
[----:B------:R-:W-:Y:S05]  /*13e70*/  BSYNC B1 ;  /* 0x0000000000017941 */ /* 0x000fea0003800000 */
.L_x_428:
        /* <DEDUP_REMOVED lines=9> */
.L_x_431:
[----:B------:R-:W-:Y:S05]  /*13f10*/  BSYNC B1 ;  /* 0x0000000000017941 */ /* 0x000fea0003800000 */
.L_x_430:
        /* <DEDUP_REMOVED lines=11> */
.L_x_433:
[----:B------:R-:W-:Y:S05]  /*13fd0*/  BSYNC B1 ;  /* 0x0000000000017941 */ /* 0x000fea0003800000 */
.L_x_432:
        /* <DEDUP_REMOVED lines=9> */
.L_x_435:
[----:B------:R-:W-:Y:S05]  /*14070*/  BSYNC B1 ;  /* 0x0000000000017941 */ /* 0x000fea0003800000 */
.L_x_434:
        /* <DEDUP_REMOVED lines=11> */
.L_x_437:
[----:B------:R-:W-:Y:S05]  /*14130*/  BSYNC B1 ;  /* 0x0000000000017941 */ /* 0x000fea0003800000 */
.L_x_436:
        /* <DEDUP_REMOVED lines=9> */
.L_x_439:
[----:B------:R-:W-:Y:S05]  /*141d0*/  BSYNC B1 ;  /* 0x0000000000017941 */ /* 0x000fea0003800000 */
.L_x_438:
        /* <DEDUP_REMOVED lines=11> */
.L_x_441:
[----:B------:R-:W-:Y:S05]  /*14290*/  BSYNC B1 ;  /* 0x0000000000017941 */ /* 0x000fea0003800000 */
.L_x_440:
        /* <DEDUP_REMOVED lines=9> */
.L_x_443:
[----:B------:R-:W-:Y:S05]  /*14330*/  BSYNC B1 ;  /* 0x0000000000017941 */ /* 0x000fea0003800000 */
.L_x_442:
        /* <DEDUP_REMOVED lines=11> */
.L_x_445:
[----:B------:R-:W-:Y:S05]  /*143f0*/  BSYNC B1 ;  /* 0x0000000000017941 */ /* 0x000fea0003800000 */
.L_x_444:
        /* <DEDUP_REMOVED lines=9> */
.L_x_447:
[----:B------:R-:W-:Y:S05]  /*14490*/  BSYNC B1 ;  /* 0x0000000000017941 */ /* 0x000fea0003800000 */
.L_x_446:
        /* <DEDUP_REMOVED lines=11> */
.L_x_449:
[----:B------:R-:W-:Y:S05]  /*14550*/  BSYNC B1 ;  /* 0x0000000000017941 */ /* 0x000fea0003800000 */
.L_x_448:
        /* <DEDUP_REMOVED lines=9> */
.L_x_451:
[----:B------:R-:W-:Y:S05]  /*145f0*/  BSYNC B1 ;  /* 0x0000000000017941 */ /* 0x000fea0003800000 */
.L_x_450:
        /* <DEDUP_REMOVED lines=11> */
.L_x_453:
[----:B------:R-:W-:Y:S05]  /*146b0*/  BSYNC B1 ;  /* 0x0000000000017941 */ /* 0x000fea0003800000 */
.L_x_452:
        /* <DEDUP_REMOVED lines=9> */
.L_x_455:
[----:B------:R-:W-:Y:S05]  /*14750*/  BSYNC B1 ;  /* 0x0000000000017941 */ /* 0x000fea0003800000 */
.L_x_454:
        /* <DEDUP_REMOVED lines=11> */
.L_x_457:
[----:B------:R-:W-:Y:S05]  /*14810*/  BSYNC B1 ;  /* 0x0000000000017941 */ /* 0x000fea0003800000 */
.L_x_456:
        /* <DEDUP_REMOVED lines=9> */
.L_x_459:
[----:B------:R-:W-:Y:S05]  /*148b0*/  BSYNC B1 ;  /* 0x0000000000017941 */ /* 0x000fea0003800000 */
.L_x_458:
        /* <DEDUP_REMOVED lines=11> */
.L_x_461:
[----:B------:R-:W-:Y:S05]  /*14970*/  BSYNC B1 ;  /* 0x0000000000017941 */ /* 0x000fea0003800000 */
.L_x_460:
        /* <DEDUP_REMOVED lines=9> */
.L_x_463:
[----:B------:R-:W-:Y:S05]  /*14a10*/  BSYNC B1 ;  /* 0x0000000000017941 */ /* 0x000fea0003800000 */
.L_x_462:
        /* <DEDUP_REMOVED lines=11> */
.L_x_465:
[----:B------:R-:W-:Y:S05]  /*14ad0*/  BSYNC B1 ;  /* 0x0000000000017941 */ /* 0x000fea0003800000 */
.L_x_464:
        /* <DEDUP_REMOVED lines=9> */
.L_x_467:
[----:B------:R-:W-:Y:S05]  /*14b70*/  BSYNC B1 ;  /* 0x0000000000017941 */ /* 0x000fea0003800000 */
.L_x_466:
        /* <DEDUP_REMOVED lines=11> */
.L_x_469:
[----:B------:R-:W-:Y:S05]  /*14c30*/  BSYNC B1 ;  /* 0x0000000000017941 */ /* 0x000fea0003800000 */
.L_x_468:
        /* <DEDUP_REMOVED lines=9> */
.L_x_471:
[----:B------:R-:W-:Y:S05]  /*14cd0*/  BSYNC B1 ;  /* 0x0000000000017941 */ /* 0x000fea0003800000 */
.L_x_470:
        /* <DEDUP_REMOVED lines=11> */
.L_x_473:
[----:B------:R-:W-:Y:S05]  /*14d90*/  BSYNC B1 ;  /* 0x0000000000017941 */ /* 0x000fea0003800000 */
.L_x_472:
        /* <DEDUP_REMOVED lines=9> */
.L_x_475:
[----:B------:R-:W-:Y:S05]  /*14e30*/  BSYNC B1 ;  /* 0x0000000000017941 */ /* 0x000fea0003800000 */
.L_x_474:
        /* <DEDUP_REMOVED lines=11> */
.L_x_477:
[----:B------:R-:W-:Y:S05]  /*14ef0*/  BSYNC B1 ;  /* 0x0000000000017941 */ /* 0x000fea0003800000 */
.L_x_476:
        /* <DEDUP_REMOVED lines=9> */
.L_x_479:
[----:B------:R-:W-:Y:S05]  /*14f90*/  BSYNC B1 ;  /* 0x0000000000017941 */ /* 0x000fea0003800000 */
.L_x_478:
        /* <DEDUP_REMOVED lines=11> */
.L_x_481:
[----:B------:R-:W-:Y:S05]  /*15050*/  BSYNC B1 ;  /* 0x0000000000017941 */ /* 0x000fea0003800000 */
.L_x_480:
        /* <DEDUP_REMOVED lines=9> */
.L_x_483:
[----:B------:R-:W-:Y:S05]  /*150f0*/  BSYNC B1 ;  /* 0x0000000000017941 */ /* 0x000fea0003800000 */
.L_x_482:
[----:B------:R-:W-:Y:S01]  /*15100*/  ISETP.LT.OR P4, PT, R0, 0xe2, !P0 ;  /* 0x000000e20000780c */ /* 0x000fe20004781670 */
[----:B--2---:R-:W-:Y:S01]  /*15110*/  @!P5 IMAD R3, R34, R17, R2 ;  /* 0x000000112203d224 */ /* 0x004fe200078e0202 */
[----:B------:R-:W-:Y:S01]  /*15120*/  ULDC.64 UR4, c[0x0][0x208] ;  /* 0x0000820000047ab9 */ /* 0x000fe20000000a00 */
[----:B------:R-:W-:Y:S03]  /*15130*/  BSSY B1, `(.L_x_484) ;  /* 0x0000009000017945 */ /* 0x000fe60003800000 */
[----:B------:R2:W-:Y:S01]  /*15140*/  @!P5 STG.E.U8 desc[UR4][R8.64+0xe0], R3 ;  /* 0x0000e0030800d986 */ /* 0x0005e2000c101104 */
[C---:B------:R-:W-:Y:S02]  /*15150*/  ISETP.LT.OR P5, PT, R0.reuse, 0xe9, !P3 ;  /* 0x000000e90000780c */ /* 0x040fe40005fa1670 */
[----:B------:R-:W-:-:S04]  /*15160*/  ISETP.LT.OR P3, PT, R0, 0xea, !P3 ;  /* 0x000000ea0000780c */ /* 0x000fc80005f61670 */
[----:B------:R-:W-:Y:S09]  /*15170*/  @P4 BRA `(.L_x_485) ;  /* 0x0000000000104947 */ /* 0x000ff20003800000 */
[----:B------:R-:W-:Y:S02]  /*15180*/  ULDC.64 UR4, c[0x0][0x208] ;  /* 0x0000820000047ab9 */ /* 0x000fe40000000a00 */
[----:B------:R-:W2:Y:S02]  /*15190*/  LDG.E.U8 R16, desc[UR4][R20.64+0xe1] ;  /* 0x0000e10414107981 */ /* 0x000ea4000c1e1100 */
[----:B--2---:R-:W-:-:S05]  /*151a0*/  PRMT R3, R16, 0x8880, RZ ;  /* 0x0000888010037816 */ /* 0x004fca00000000ff */
[----:B------:R-:W-:-:S07]  /*151b0*/  IMAD R2, R3, R18, RZ ;  /* 0x0000001203027224 */ /* 0x000fce00078e02ff */
.L_x_485:
[----:B------:R-:W-:Y:S05]  /*151c0*/  BSYNC B1 ;  /* 0x0000000000017941 */ /* 0x000fea0003800000 */
.L_x_484:
        /* <DEDUP_REMOVED lines=9> */
.L_x_487:
[----:B------:R-:W-:Y:S05]  /*15260*/  BSYNC B1 ;  /* 0x0000000000017941 */ /* 0x000fea0003800000 */
.L_x_486:
[----:B--2---:R-:W-:Y:S01]  /*15270*/  @!P5 IMAD R3, R36, R17, R2 ;  /* 0x000000112403d224 */ /* 0x004fe200078e0202 */
        /* <DEDUP_REMOVED lines=8> */
.L_x_489:
[----:B------:R-:W-:Y:S05]  /*15300*/  BSYNC B1 ;  /* 0x0000000000017941 */ /* 0x000fea0003800000 */
.L_x_488:
[C---:B------:R-:W-:Y:S01]  /*15310*/  ISETP.LT.OR P4, PT, R0.reuse, 0xe9, !P0 ;  /* 0x000000e90000780c */ /* 0x040fe20004781670 */
[----:B------:R-:W-:Y:S01]  /*15320*/  @!P3 IMAD R37, R37, R17, R2 ;  /* 0x000000112525b224 */ /* 0x000fe200078e0202 */
[----:B------:R-:W-:Y:S01]  /*15330*/  ULDC.64 UR4, c[0x0][0x208] ;  /* 0x0000820000047ab9 */ /* 0x000fe20000000a00 */
[----:B------:R-:W-:Y:S01]  /*15340*/  BSSY B1, `(.L_x_490) ;  /* 0x000000a000017945 */ /* 0x000fe20003800000 */
[C---:B------:R-:W-:Y:S02]  /*15350*/  ISETP.LT.OR P0, PT, R0.reuse, 0xea, !P0 ;  /* 0x000000ea0000780c */ /* 0x040fe40004701670 */
        /* <DEDUP_REMOVED lines=8> */
.L_x_491:
[----:B------:R-:W-:Y:S05]  /*153e0*/  BSYNC B1 ;  /* 0x0000000000017941 */ /* 0x000fea0003800000 */
.L_x_490:
        /* <DEDUP_REMOVED lines=9> */
.L_x_493:
[----:B------:R-:W-:Y:S05]  /*15480*/  BSYNC B1 ;  /* 0x0000000000017941 */ /* 0x000fea0003800000 */
.L_x_492:
        /* <DEDUP_REMOVED lines=9> */
.L_x_495:
[----:B------:R-:W-:Y:S05]  /*15520*/  BSYNC B1 ;  /* 0x0000000000017941 */ /* 0x000fea0003800000 */
.L_x_494:
        /* <DEDUP_REMOVED lines=9> */
.L_x_497:
[----:B------:R-:W-:Y:S05]  /*155c0*/  BSYNC B1 ;  /* 0x0000000000017941 */ /* 0x000fea0003800000 */
.L_x_496:
[C---:B------:R-:W-:Y:S01]  /*155d0*/  ISETP.LT.OR P4, PT, R0.reuse, 0xe1, !P2 ;  /* 0x000000e10000780c */ /* 0x040fe20005781670 */
[----:B------:R-:W-:Y:S01]  /*155e0*/  @!P3 IMAD R25, R25, R17, R2 ;  /* 0x000000111919b224 */ /* 0x000fe200078e0202 */
[----:B------:R-:W-:Y:S01]  /*155f0*/  ULDC.64 UR4, c[0x0][0x208] ;  /* 0x0000820000047ab9 */ /* 0x000fe20000000a00 */
[----:B------:R-:W-:Y:S01]  /*15600*/  BSSY B1, `(.L_x_498) ;  /* 0x000000b000017945 */ /* 0x000fe20003800000 */
[C---:B------:R-:W-:Y:S02]  /*15610*/  ISETP.LT.OR P0, PT, R0.reuse, 0xe2, !P2 ;  /* 0x000000e20000780c */ /* 0x040fe40005701670 */
[----:B------:R0:W-:Y:S01]  /*15620*/  @!P3 STG.E.U8 desc[UR4][R4.64+0xe1], R25 ;  /* 0x0000e1190400b986 */ /* 0x0001e2000c101104 */
[C---:B------:R-:W-:Y:S02]  /*15630*/  ISETP.LT.OR P3, PT, R0.reuse, 0xe9, !P1 ;  /* 0x000000e90000780c */ /* 0x040fe40004f61670 */
[C---:B------:R-:W-:Y:S02]  /*15640*/  ISETP.LT.OR P1, PT, R0.reuse, 0xea, !P1 ;  /* 0x000000ea0000780c */ /* 0x040fe40004f21670 */
[----:B------:R-:W-:-:S02]  /*15650*/  ISETP.LT.OR P5, PT, R0, 0xe9, !P2 ;  /* 0x000000e90000780c */ /* 0x000fc400057a1670 */
[----:B------:R-:W-:Y:S11]  /*15660*/  @P4 BRA `(.L_x_499) ;  /* 0x0000000000104947 */ /* 0x000ff60003800000 */
[----:B------:R-:W-:Y:S02]  /*15670*/  ULDC.64 UR4, c[0x0][0x208] ;  /* 0x0000820000047ab9 */ /* 0x000fe40000000a00 */
[----:B------:R-:W2:Y:S02]  /*15680*/  LDG.E.U8 R16, desc[UR4][R12.64+0xe0] ;  /* 0x0000e0040c107981 */ /* 0x000ea4000c1e1100 */
[----:B--2---:R-:W-:-:S05]  /*15690*/  PRMT R3, R16, 0x8880, RZ ;  /* 0x0000888010037816 */ /* 0x004fca00000000ff */
[----:B------:R-:W-:-:S07]  /*156a0*/  IMAD R2, R3, R18, RZ ;  /* 0x0000001203027224 */ /* 0x000fce00078e02ff */
.L_x_499:
[----:B------:R-:W-:Y:S05]  /*156b0*/  BSYNC B1 ;  /* 0x0000000000017941 */ /* 0x000fea0003800000 */
.L_x_498:
        /* <DEDUP_REMOVED lines=9> */
.L_x_501:
[----:B------:R-:W-:Y:S05]  /*15750*/  BSYNC B1 ;  /* 0x0000000000017941 */ /* 0x000fea0003800000 */
.L_x_500:
        /* <DEDUP_REMOVED lines=9> */
.L_x_503:
[----:B------:R-:W-:Y:S05]  /*157f0*/  BSYNC B1 ;  /* 0x0000000000017941 */ /* 0x000fea0003800000 */
.L_x_502:
        /* <DEDUP_REMOVED lines=9> */
.L_x_505:
[----:B------:R-:W-:Y:S05]  /*15890*/  BSYNC B1 ;  /* 0x0000000000017941 */ /* 0x000fea0003800000 */
.L_x_504:
        /* <DEDUP_REMOVED lines=9> */
.L_x_507:
[----:B------:R-:W-:Y:S05]  /*15930*/  BSYNC B1 ;  /* 0x0000000000017941 */ /* 0x000fea0003800000 */
.L_x_506:
[----:B------:R-:W-:Y:S01]  /*15940*/  ISETP.LT.OR P2, PT, R0, 0xea, !P2 ;  /* 0x000000ea0000780c */ /* 0x000fe20005741670 */
[----:B--2---:R-:W-:Y:S01]  /*15950*/  @!P5 IMAD R3, R30, R17, R2 ;  /* 0x000000111e03d224 */ /* 0x004fe200078e0202 */
[----:B------:R-:W-:Y:S01]  /*15960*/  ULDC.64 UR4, c[0x0][0x208] ;  /* 0x0000820000047ab9 */ /* 0x000fe20000000a00 */
[----:B------:R-:W-:Y:S03]  /*15970*/  BSSY B1, `(.L_x_508) ;  /* 0x0000007000017945 */ /* 0x000fe60003800000 */
[----:B------:R2:W-:Y:S07]  /*15980*/  @!P5 STG.E.U8 desc[UR4][R10.64+0xe8], R3 ;  /* 0x0000e8030a00d986 */ /* 0x0005ee000c101104 */
[----:B------:R-:W-:Y:S05]  /*15990*/  @P2 BRA `(.L_x_509) ;  /* 0x0000000000102947 */ /* 0x000fea0003800000 */
[----:B------:R-:W-:Y:S02]  /*159a0*/  ULDC.64 UR4, c[0x0][0x208] ;  /* 0x0000820000047ab9 */ /* 0x000fe40000000a00 */
[----:B------:R-:W2:Y:S02]  /*159b0*/  LDG.E.U8 R16, desc[UR4][R12.64+0xe9] ;  /* 0x0000e9040c107981 */ /* 0x000ea4000c1e1100 */
[----:B--2---:R-:W-:-:S05]  /*159c0*/  PRMT R3, R16, 0x8880, RZ ;  /* 0x0000888010037816 */ /* 0x004fca00000000ff */
[----:B------:R-:W-:-:S07]  /*159d0*/  IMAD R2, R3, R18, RZ ;  /* 0x0000001203027224 */ /* 0x000fce00078e02ff */
.L_x_509:
[----:B------:R-:W-:Y:S05]  /*159e0*/  BSYNC B1 ;  /* 0x0000000000017941 */ /* 0x000fea0003800000 */
.L_x_508:
[----:B------:R-:W-:Y:S01]  /*159f0*/  IMAD R31, R31, R17, R2 ;  /* 0x000000111f1f7224 */ /* 0x000fe200078e0202 */
[----:B------:R-:W-:Y:S06]  /*15a00*/  @P2 BRA `(.L_x_510) ;  /* 0x0000003000002947 */ /* 0x000fec0003800000 */
[----:B------:R-:W-:Y:S02]  /*15a10*/  ULDC.64 UR4, c[0x0][0x208] ;  /* 0x0000820000047ab9 */ /* 0x000fe40000000a00 */
[----:B------:R0:W-:Y:S01]  /*15a20*/  STG.E.U8 desc[UR4][R10.64+0xe9], R31 ;  /* 0x0000e91f0a007986 */ /* 0x0001e2000c101104 */
[----:B------:R-:W-:Y:S05]  /*15a30*/  BRA `(.L_x_510) ;  /* 0x0000002c00f47947 */ /* 0x000fea0003800000 */
.L_x_29:
[----:B------:R-:W2:Y:S04]  /*15a40*/  LDL.LU R2, [R1+0x80] ;  /* 0x0000800001027983 */ /* 0x000ea80000300800 */
[----:B------:R-:W3:Y:S04]  /*15a50*/  LDL.LU R21, [R1+0x84] ;  /* 0x0000840001157983 */ /* 0x000ee80000300800 */
[----:B------:R-:W4:Y:S04]  /*15a60*/  LDL.LU R20, [R1+0x88] ;  /* 0x0000880001147983 */ /* 0x000f280000300800 */
[----:B------:R-:W5:Y:S04]  /*15a70*/  LDL.LU R12, [R1+0x8c] ;  /* 0x00008c00010c7983 */ /* 0x000f680000300800 */
[----:B------:R-:W3:Y:S04]  /*15a80*/  LDL.LU R3, [R1+0x90] ;  /* 0x0000900001037983 */ /* 0x000ee80000300800 */
[----:B------:R-:W5:Y:S04]  /*15a90*/  LDL.LU R15, [R1+0x94] ;  /* 0x00009400010f7983 */ /* 0x000f680000300800 */
[----:B------:R-:W5:Y:S01]  /*15aa0*/  LDL.LU R14, [R1+0x98] ;  /* 0x00009800010e7983 */ /* 0x000f620000300800 */
[C---:B------:R-:W-:Y:S01]  /*15ab0*/  ISETP.GE.AND P2, PT, R19.reuse, 0x1, PT ;  /* 0x000000011300780c */ /* 0x040fe20003f46270 */
[----:B------:R-:W-:Y:S01]  /*15ac0*/  ULDC.64 UR4, c[0x0][0x208] ;  /* 0x0000820000047ab9 */ /* 0x000fe20000000a00 */
[----:B------:R-:W-:Y:S01]  /*15ad0*/  ISETP.GE.AND P3, PT, R19, 0x9, PT ;  /* 0x000000091300780c */ /* 0x000fe20003f66270 */
[----:B------:R-:W5:Y:S01]  /*15ae0*/  LDL.LU R13, [R1+0x9c] ;  /* 0x00009c00010d7983 */ /* 0x000f620000300800 */
[----:B------:R-:W-:-:S02]  /*15af0*/  ISETP.LT.OR P0, PT, R0, 0x1, !P2 ;  /* 0x000000010000780c */ /* 0x000fc40005701670 */
[C---:B------:R-:W-:Y:S01]  /*15b00*/  ISETP.LT.OR P4, PT, R0.reuse, 0xa, !P2 ;  /* 0x0000000a0000780c */ /* 0x040fe20005781670 */
[----:B------:R-:W5:Y:S01]  /*15b10*/  LDL.LU R227, [R1+0x74] ;  /* 0x0000740001e37983 */ /* 0x000f620000300800 */
[----:B------:R-:W-:-:S03]  /*15b20*/  ISETP.LT.OR P1, PT, R0, 0x9, !P2 ;  /* 0x000000090000780c */ /* 0x000fc60005721670 */
[----:B------:R-:W5:Y:S06]  /*15b30*/  LDL.LU R226, [R1+0x78] ;  /* 0x0000780001e27983 */ /* 0x000f6c0000300800 */
[----:B--2---:R-:W-:-:S05]  /*15b40*/  @!P0 IMAD R2, R2, R17, RZ ;  /* 0x0000001102028224 */ /* 0x004fca00078e02ff */
[----:B------:R1:W-:Y:S01]  /*15b50*/  @!P0 STG.E.U8 desc[UR4][R6.64], R2 ;  /* 0x0000000206008986 */ /* 0x0003e2000c101104 */
[----:B------:R-:W-:Y:S01]  /*15b60*/  ISETP.LT.OR P0, PT, R0, 0x2, !P2 ;  /* 0x000000020000780c */ /* 0x000fe20005701670 */
[----:B---3--:R-:W-:-:S12]  /*15b70*/  @!P1 IMAD R3, R3, R17, RZ ;  /* 0x0000001103039224 */ /* 0x008fd800078e02ff */
[----:B-1----:R-:W-:-:S05]  /*15b80*/  @!P0 IMAD R2, R21, R17, RZ ;  /* 0x0000001115028224 */ /* 0x002fca00078e02ff */
[----:B------:R4:W-:Y:S01]  /*15b90*/  @!P0 STG.E.U8 desc[UR4][R6.64+0x1], R2 ;  /* 0x0000010206008986 */ /* 0x0009e2000c101104 */
[----:B------:R-:W-:-:S13]  /*15ba0*/  ISETP.LT.OR P0, PT, R0, 0x1, !P3 ;  /* 0x000000010000780c */ /* 0x000fda0005f01670 */
[----:B----4-:R-:W-:-:S05]  /*15bb0*/  @!P0 IMAD R2, R20, R17, RZ ;  /* 0x0000001114028224 */ /* 0x010fca00078e02ff */
[----:B------:R5:W-:Y:S01]  /*15bc0*/  @!P0 STG.E.U8 desc[UR4][R8.64], R2 ;  /* 0x0000000208008986 */ /* 0x000be2000c101104 */
[----:B------:R-:W-:Y:S01]  /*15bd0*/  ISETP.LT.OR P0, PT, R0, 0x2, !P3 ;  /* 0x000000020000780c */ /* 0x000fe20005f01670 */
[----:B-----5:R-:W-:-:S12]  /*15be0*/  @!P4 IMAD R2, R15, R17, RZ ;  /* 0x000000110f02c224 */ /* 0x020fd800078e02ff */
[----:B------:R-:W-:-:S05]  /*15bf0*/  @!P0 IMAD R12, R12, R17, RZ ;  /* 0x000000110c0c8224 */ /* 0x000fca00078e02ff */
[----:B------:R1:W-:Y:S01]  /*15c00*/  @!P0 STG.E.U8 desc[UR4][R8.64+0x1], R12 ;  /* 0x0000010c08008986 */ /* 0x0003e2000c101104 */
[----:B------:R-:W-:-:S03]  /*15c10*/  ISETP.LT.OR P0, PT, R0, 0x9, !P3 ;  /* 0x000000090000780c */ /* 0x000fc60005f01670 */
[----:B------:R2:W-:Y:S04]  /*15c20*/  @!P4 STG.E.U8 desc[UR4][R6.64+0x9], R2 ;  /* 0x000009020600c986 */ /* 0x0005e8000c101104 */
[----:B------:R-:W-:Y:S04]  /*15c30*/  @!P1 STG.E.U8 desc[UR4][R6.64+0x8], R3 ;  /* 0x0000080306009986 */ /* 0x000fe8000c101104 */
[----:B-1----:R-:W3:Y:S01]  /*15c40*/  LDL.LU R12, [R1+0x70] ;  /* 0x00007000010c7983 */ /* 0x002ee20000300800 */
[----:B------:R-:W-:Y:S02]  /*15c50*/  ISETP.GE.AND P1, PT, R19, 0x81, PT ;  /* 0x000000811300780c */ /* 0x000fe40003f26270 */
[----:B------:R-:W-:Y:S01]  /*15c60*/  ISETP.LT.OR P4, PT, R0, 0xa, !P3 ;  /* 0x0000000a0000780c */ /* 0x000fe20005f81670 */
[----:B--2---:R-:W-:Y:S01]  /*15c70*/  @!P0 IMAD R2, R14, R17, RZ ;  /* 0x000000110e028224 */ /* 0x004fe200078e02ff */
[----:B------:R-:W-:-:S04]  /*15c80*/  ISETP.LT.OR P5, PT, R0, 0x1, !P1 ;  /* 0x000000010000780c */ /* 0x000fc80004fa1670 */
[----:B------:R1:W-:Y:S04]  /*15c90*/  @!P0 STG.E.U8 desc[UR4][R8.64+0x8], R2 ;  /* 0x0000080208008986 */ /* 0x0003e8000c101104 */
[----:B-1----:R-:W2:Y:S03]  /*15ca0*/  LDL.LU R2, [R1+0x60] ;  /* 0x0000600001027983 */ /* 0x002ea60000300800 */
[----:B------:R-:W-:Y:S01]  /*15cb0*/  @!P4 IMAD R3, R13, R17, RZ ;  /* 0x000000110d03c224 */ /* 0x000fe200078e02ff */
[----:B------:R-:W4:Y:S04]  /*15cc0*/  LDL.LU R225, [R1+0x7c] ;  /* 0x00007c0001e17983 */ /* 0x000f280000300800 */
[----:B------:R-:W5:Y:S04]  /*15cd0*/  LDL.LU R224, [R1+0x40] ;  /* 0x0000400001e07983 */ /* 0x000f680000300800 */
[----:B------:R-:W5:Y:S04]  /*15ce0*/  LDL.LU R23, [R1+0x44] ;  /* 0x0000440001177983 */ /* 0x000f680000300800 */
[----:B------:R-:W5:Y:S04]  /*15cf0*/  LDL.LU R22, [R1+0x48] ;  /* 0x0000480001167983 */ /* 0x000f680000300800 */
[----:B------:R-:W5:Y:S01]  /*15d00*/  LDL.LU R21, [R1+0x4c] ;  /* 0x00004c0001157983 */ /* 0x000f620000300800 */
[----:B------:R-:W-:-:S03]  /*15d10*/  ISETP.GE.AND P0, PT, R19, 0x89, PT ;  /* 0x000000891300780c */ /* 0x000fc60003f06270 */
[----:B------:R-:W5:Y:S04]  /*15d20*/  LDL.LU R20, [R1+0x50] ;  /* 0x0000500001147983 */ /* 0x000f680000300800 */
[----:B------:R-:W5:Y:S04]  /*15d30*/  LDL.LU R15, [R1+0x54] ;  /* 0x00005400010f7983 */ /* 0x000f680000300800 */
[----:B------:R-:W5:Y:S04]  /*15d40*/  LDL.LU R14, [R1+0x58] ;  /* 0x00005800010e7983 */ /* 0x000f680000300800 */
[----:B------:R-:W5:Y:S04]  /*15d50*/  LDL.LU R13, [R1+0x5c] ;  /* 0x00005c00010d7983 */ /* 0x000f680000300800 */
[----:B------:R-:W3:Y:S04]  /*15d60*/  LDL.LU R19, [R1+0x6c] ;  /* 0x00006c0001137983 */ /* 0x000ee80000300800 */
[----:B------:R1:W-:Y:S04]  /*15d70*/  @!P4 STG.E.U8 desc[UR4][R8.64+0x9], R3 ;  /* 0x000009030800c986 */ /* 0x0003e8000c101104 */
[----:B-1----:R-:W4:Y:S01]  /*15d80*/  LDL.LU R3, [R1+0x64] ;  /* 0x0000640001037983 */ /* 0x002f220000300800 */
[----:B--2---:R-:W-:-:S05]  /*15d90*/  @!P5 IMAD R2, R2, R17, RZ ;  /* 0x000000110202d224 */ /* 0x004fca00078e02ff */
[----:B------:R1:W-:Y:S04]  /*15da0*/  @!P5 STG.E.U8 desc[UR4][R4.64], R2 ;  /* 0x000000020400d986 */ /* 0x0003e8000c101104 */
[----:B-1----:R-:W2:Y:S01]  /*15db0*/  LDL.LU R2, [R1+0x68] ;  /* 0x0000680001027983 */ /* 0x002ea20000300800 */
[C---:B------:R-:W-:Y:S02]  /*15dc0*/  ISETP.LT.OR P4, PT, R0.reuse, 0x2, !P1 ;  /* 0x000000020000780c */ /* 0x040fe40004f81670 */
[----:B------:R-:W-:-:S11]  /*15dd0*/  ISETP.LT.OR P5, PT, R0, 0x1, !P0 ;  /* 0x000000010000780c */ /* 0x000fd600047a1670 */
[----:B----4-:R-:W-:-:S05]  /*15de0*/  @!P4 IMAD R3, R3, R17, RZ ;  /* 0x000000110303c224 */ /* 0x010fca00078e02ff */
[----:B------:R3:W-:Y:S01]  /*15df0*/  @!P4 STG.E.U8 desc[UR4][R4.64+0x1], R3 ;  /* 0x000001030400c986 */ /* 0x0007e2000c101104 */
[----:B------:R-:W-:-:S13]  /*15e00*/  ISETP.LT.OR P4, PT, R0, 0x2, !P0 ;  /* 0x000000020000780c */ /* 0x000fda0004781670 */
[----:B---3--:R-:W-:Y:S02]  /*15e10*/  @!P4 IMAD R3, R19, R17, RZ ;  /* 0x000000111303c224 */ /* 0x008fe400078e02ff */
[----:B------:R-:W3:Y:S04]  /*15e20*/  LDL.LU R19, [R1+0x2c] ;  /* 0x00002c0001137983 */ /* 0x000ee80000300800 */
[----:B------:R1:W-:Y:S01]  /*15e30*/  @!P4 STG.E.U8 desc[UR4][R10.64+0x1], R3 ;  /* 0x000001030a00c986 */ /* 0x0003e2000c101104 */
[----:B------:R-:W-:-:S13]  /*15e40*/  ISETP.LT.OR P4, PT, R0, 0xa, !P1 ;  /* 0x0000000a0000780c */ /* 0x000fda0004f81670 */
[-C--:B-1----:R-:W-:Y:S02]  /*15e50*/  @!P4 IMAD R3, R227, R17.reuse, RZ ;  /* 0x00000011e303c224 */ /* 0x082fe400078e02ff */
[----:B--2---:R-:W-:-:S05]  /*15e60*/  @!P5 IMAD R2, R2, R17, RZ ;  /* 0x000000110202d224 */ /* 0x004fca00078e02ff */
[----:B------:R1:W-:Y:S01]  /*15e70*/  @!P5 STG.E.U8 desc[UR4][R10.64], R2 ;  /* 0x000000020a00d986 */ /* 0x0003e2000c101104 */
[----:B------:R-:W-:-:S13]  /*15e80*/  ISETP.LT.OR P5, PT, R0, 0x9, !P1 ;  /* 0x000000090000780c */ /* 0x000fda0004fa1670 */
[-C--:B-1----:R-:W-:Y:S01]  /*15e90*/  @!P5 IMAD R2, R12, R17.reuse, RZ ;  /* 0x000000110c02d224 */ /* 0x082fe200078e02ff */
[----:B------:R-:W-:Y:S04]  /*15ea0*/  @!P4 STG.E.U8 desc[UR4][R4.64+0x9], R3 ;  /* 0x000009030400c986 */ /* 0x000fe8000c101104 */
[----:B------:R1:W-:Y:S01]  /*15eb0*/  @!P5 STG.E.U8 desc[UR4][R4.64+0x8], R2 ;  /* 0x000008020400d986 */ /* 0x0003e2000c101104 */
[C---:B------:R-:W-:Y:S02]  /*15ec0*/  ISETP.LT.OR P5, PT, R0.reuse, 0x9, !P0 ;  /* 0x000000090000780c */ /* 0x040fe400047a1670 */
[----:B------:R-:W-:Y:S01]  /*15ed0*/  ISETP.LT.OR P4, PT, R0, 0xa, !P0 ;  /* 0x0000000a0000780c */ /* 0x000fe20004781670 */
[----:B------:R-:W2:Y:S04]  /*15ee0*/  LDL.LU R12, [R1+0x30] ;  /* 0x00003000010c7983 */ /* 0x000ea80000300800 */
[----:B------:R-:W4:Y:S06]  /*15ef0*/  LDL.LU R227, [R1+0x34] ;  /* 0x0000340001e37983 */ /* 0x000f2c0000300800 */
[----:B-1----:R-:W-:-:S02]  /*15f00*/  @!P5 IMAD R2, R226, R17, RZ ;  /* 0x00000011e202d224 */ /* 0x002fc400078e02ff */
[----:B------:R-:W-:Y:S01]  /*15f10*/  @!P4 IMAD R3, R225, R17, RZ ;  /* 0x00000011e103c224 */ /* 0x000fe200078e02ff */
[----:B------:R-:W4:Y:S04]  /*15f20*/  LDL.LU R226, [R1+0x38] ;  /* 0x0000380001e27983 */ /* 0x000f280000300800 */
[----:B------:R5:W-:Y:S01]  /*15f30*/  @!P5 STG.E.U8 desc[UR4][R10.64+0x8], R2 ;  /* 0x000008020a00d986 */ /* 0x000be2000c101104 */
[----:B------:R-:W-:-:S03]  /*15f40*/  ISETP.LT.OR P5, PT, R0, 0x11, !P2 ;  /* 0x000000110000780c */ /* 0x000fc600057a1670 */
[----:B------:R1:W-:Y:S01]  /*15f50*/  @!P4 STG.E.U8 desc[UR4][R10.64+0x9], R3 ;  /* 0x000009030a00c986 */ /* 0x0003e2000c101104 */
[----:B------:R-:W-:-:S09]  /*15f60*/  ISETP.LT.OR P4, PT, R0, 0x12, !P2 ;  /* 0x000000120000780c */ /* 0x000fd20005781670 */
[----:B-----5:R-:W-:-:S05]  /*15f70*/  @!P5 IMAD R2, R224, R17, RZ ;  /* 0x00000011e002d224 */ /* 0x020fca00078e02ff */
[----:B------:R5:W-:Y:S01]  /*15f80*/  @!P5 STG.E.U8 desc[UR4][R6.64+0x10], R2 ;  /* 0x000010020600d986 */ /* 0x000be2000c101104 */
[----:B------:R-:W-:Y:S01]  /*15f90*/  ISETP.LT.OR P5, PT, R0, 0x11, !P3 ;  /* 0x000000110000780c */ /* 0x000fe20005fa1670 */
[----:B-1----:R-:W-:-:S05]  /*15fa0*/  @!P4 IMAD R3, R23, R17, RZ ;  /* 0x000000111703c224 */ /* 0x002fca00078e02ff */
[----:B------:R1:W-:Y:S01]  /*15fb0*/  @!P4 STG.E.U8 desc[UR4][R6.64+0x11], R3 ;  /* 0x000011030600c986 */ /* 0x0003e2000c101104 */
[----:B------:R-:W-:-:S06]  /*15fc0*/  ISETP.LT.OR P4, PT, R0, 0x12, !P3 ;  /* 0x000000120000780c */ /* 0x000fcc0005f81670 */
        /* <DEDUP_REMOVED lines=10> */
[----:B------:R-:W-:Y:S07]  /*16070*/  @!P4 STG.E.U8 desc[UR4][R6.64+0x19], R3 ;  /* 0x000019030600c986 */ /* 0x000fee000c101104 */
[----:B-----5:R-:W-:-:S05]  /*16080*/  @!P5 IMAD R2, R14, R17, RZ ;  /* 0x000000110e02d224 */ /* 0x020fca00078e02ff */
[----:B------:R1:W-:Y:S04]  /*16090*/  @!P5 STG.E.U8 desc[UR4][R8.64+0x18], R2 ;  /* 0x000018020800d986 */ /* 0x0003e8000c101104 */
[----:B-1----:R-:W5:Y:S01]  /*160a0*/  LDL.LU R2, [R1+0x20] ;  /* 0x0000200001027983 */ /* 0x002f620000300800 */
[C---:B------:R-:W-:Y:S02]  /*160b0*/  ISETP.LT.OR P4, PT, R0.reuse, 0x1a, !P3 ;  /* 0x0000001a0000780c */ /* 0x040fe40005f81670 */
[----:B------:R-:W-:Y:S01]  /*160c0*/  ISETP.LT.OR P5, PT, R0, 0x11, !P1 ;  /* 0x000000110000780c */ /* 0x000fe20004fa1670 */
[----:B------:R-:W4:Y:S04]  /*160d0*/  LDL.LU R225, [R1+0x3c] ;  /* 0x00003c0001e17983 */ /* 0x000f280000300800 */
[----:B------:R-:W4:Y:S06]  /*160e0*/  LDL.LU R224, [R1] ;  /* 0x0000000001e07983 */ /* 0x000f2c0000300800 */
[----:B------:R-:W-:-:S02]  /*160f0*/  @!P4 IMAD R3, R13, R17, RZ ;  /* 0x000000110d03c224 */ /* 0x000fc400078e02ff */
[----:B------:R-:W4:Y:S04]  /*16100*/  LDL.LU R13, [R1+0x4] ;  /* 0x00000400010d7983 */ /* 0x000f280000300800 */
[----:B------:R-:W4:Y:S04]  /*16110*/  LDL.LU R15, [R1+0x8] ;  /* 0x00000800010f7983 */ /* 0x000f280000300800 */
[----:B------:R-:W4:Y:S04]  /*16120*/  LDL.LU R23, [R1+0xc] ;  /* 0x00000c0001177983 */ /* 0x000f280000300800 */
[----:B------:R-:W4:Y:S04]  /*16130*/  LDL.LU R21, [R1+0x10] ;  /* 0x0000100001157983 */ /* 0x000f280000300800 */
[----:B------:R-:W4:Y:S04]  /*16140*/  LDL.LU R22, [R1+0x14] ;  /* 0x0000140001167983 */ /* 0x000f280000300800 */
[----:B------:R-:W4:Y:S04]  /*16150*/  LDL.LU R20, [R1+0x18] ;  /* 0x0000180001147983 */ /* 0x000f280000300800 */
[----:B------:R-:W4:Y:S04]  /*16160*/  LDL.LU R14, [R1+0x1c] ;  /* 0x00001c00010e7983 */ /* 0x000f280000300800 */
[----:B------:R1:W-:Y:S04]  /*16170*/  @!P4 STG.E.U8 desc[UR4][R8.64+0x19], R3 ;  /* 0x000019030800c986 */ /* 0x0003e8000c101104 */
[----:B-1----:R-:W3:Y:S01]  /*16180*/  LDL.LU R3, [R1+0x24] ;  /* 0x0000240001037983 */ /* 0x002ee20000300800 */
[----:B-----5:R-:W-:-:S05]  /*16190*/  @!P5 IMAD R2, R2, R17, RZ ;  /* 0x000000110202d224 */ /* 0x020fca00078e02ff */
[----:B------:R1:W-:Y:S04]  /*161a0*/  @!P5 STG.E.U8 desc[UR4][R4.64+0x10], R2 ;  /* 0x000010020400d986 */ /* 0x0003e8000c101104 */
[----:B-1----:R-:W5:Y:S01]  /*161b0*/  LDL.LU R2, [R1+0x28] ;  /* 0x0000280001027983 */ /* 0x002f620000300800 */
[C---:B------:R-:W-:Y:S02]  /*161c0*/  ISETP.LT.OR P4, PT, R0.reuse, 0x12, !P1 ;  /* 0x000000120000780c */ /* 0x040fe40004f81670 */
[----:B------:R-:W-:-:S11]  /*161d0*/  ISETP.LT.OR P5, PT, R0, 0x11, !P0 ;  /* 0x000000110000780c */ /* 0x000fd600047a1670 */
[----:B---3--:R-:W-:-:S05]  /*161e0*/  @!P4 IMAD R3, R3, R17, RZ ;  /* 0x000000110303c224 */ /* 0x008fca00078e02ff */
[----:B------:R1:W-:Y:S01]  /*161f0*/  @!P4 STG.E.U8 desc[UR4][R4.64+0x11], R3 ;  /* 0x000011030400c986 */ /* 0x0003e2000c101104 */
[----:B------:R-:W-:-:S13]  /*16200*/  ISETP.LT.OR P4, PT, R0, 0x12, !P0 ;  /* 0x000000120000780c */ /* 0x000fda0004781670 */
[----:B-1----:R-:W-:-:S05]  /*16210*/  @!P4 IMAD R3, R19, R17, RZ ;  /* 0x000000111303c224 */ /* 0x002fca00078e02ff */
[----:B------:R-:W-:Y:S01]  /*16220*/  @!P4 STG.E.U8 desc[UR4][R10.64+0x11], R3 ;  /* 0x000011030a00c986 */ /* 0x000fe2000c101104 */
[----:B------:R-:W-:Y:S01]  /*16230*/  ISETP.LT.OR P4, PT, R0, 0x1a, !P1 ;  /* 0x0000001a0000780c */ /* 0x000fe20004f81670 */
[----:B-----5:R-:W-:-:S05]  /*16240*/  @!P5 IMAD R2, R2, R17, RZ ;  /* 0x000000110202d224 */ /* 0x020fca00078e02ff */
[----:B------:R2:W-:Y:S01]  /*16250*/  @!P5 STG.E.U8 desc[UR4][R10.64+0x10], R2 ;  /* 0x000010020a00d986 */ /* 0x0005e2000c101104 */
[----:B------:R-:W-:-:S13]  /*16260*/  ISETP.LT.OR P5, PT, R0, 0x19, !P1 ;  /* 0x000000190000780c */ /* 0x000fda0004fa1670 */
[----:B--2---:R-:W-:-:S05]  /*16270*/  @!P5 IMAD R2, R12, R17, RZ ;  /* 0x000000110c02d224 */ /* 0x004fca00078e02ff */
[----:B------:R4:W-:Y:S01]  /*16280*/  @!P5 STG.E.U8 desc[UR4][R4.64+0x18], R2 ;  /* 0x000018020400d986 */ /* 0x0009e2000c101104 */
[----:B------:R-:W-:Y:S01]  /*16290*/  ISETP.LT.OR P5, PT, R0, 0x19, !P0 ;  /* 0x000000190000780c */ /* 0x000fe200047a1670 */
[----:B----4-:R-:W-:-:S12]  /*162a0*/  @!P4 IMAD R2, R227, R17, RZ ;  /* 0x00000011e302c224 */ /* 0x010fd800078e02ff */
[----:B------:R-:W-:Y:S01]  /*162b0*/  @!P5 IMAD R3, R226, R17, RZ ;  /* 0x00000011e203d224 */ /* 0x000fe200078e02ff */
[----:B------:R1:W-:Y:S01]  /*162c0*/  @!P4 STG.E.U8 desc[UR4][R4.64+0x19], R2 ;  /* 0x000019020400c986 */ /* 0x0003e2000c101104 */
[----:B------:R-:W-:-:S03]  /*162d0*/  ISETP.LT.OR P4, PT, R0, 0x1a, !P0 ;  /* 0x0000001a0000780c */ /* 0x000fc60004781670 */
[----:B------:R2:W-:Y:S01]  /*162e0*/  @!P5 STG.E.U8 desc[UR4][R10.64+0x18], R3 ;  /* 0x000018030a00d986 */ /* 0x0005e2000c101104 */
[----:B------:R-:W-:-:S09]  /*162f0*/  ISETP.LT.OR P5, PT, R0, 0x21, !P2 ;  /* 0x000000210000780c */ /* 0x000fd200057a1670 */
[----:B-1----:R-:W-:-:S04]  /*16300*/  @!P4 IMAD R2, R225, R17, RZ ;  /* 0x00000011e102c224 */ /* 0x002fc800078e02ff */
[----:B--2---:R-:W-:Y:S01]  /*16310*/  @!P5 IMAD R3, R224, R17, RZ ;  /* 0x00000011e003d224 */ /* 0x004fe200078e02ff */
[----:B------:R-:W-:Y:S01]  /*16320*/  @!P4 STG.E.U8 desc[UR4][R10.64+0x19], R2 ;  /* 0x000019020a00c986 */ /* 0x000fe2000c101104 */
[----:B------:R-:W-:-:S03]  /*16330*/  ISETP.LT.OR P4, PT, R0, 0x22, !P2 ;  /* 0x000000220000780c */ /* 0x000fc60005781670 */
[----:B------:R1:W-:Y:S01]  /*16340*/  @!P5 STG.E.U8 desc[UR4][R6.64+0x20], R3 ;  /* 0x000020030600d986 */ /* 0x0003e2000c101104 */
[----:B------:R-:W-:-:S09]  /*16350*/  ISETP.LT.OR P5, PT, R0, 0x21, !P3 ;  /* 0x000000210000780c */ /* 0x000fd20005fa1670 */
[----:B------:R-:W-:-:S04]  /*16360*/  @!P4 IMAD R13, R13, R17, RZ ;  /* 0x000000110d0dc224 */ /* 0x000fc800078e02ff */
[----:B------:R-:W-:Y:S01]  /*16370*/  @!P5 IMAD R15, R15, R17, RZ ;  /* 0x000000110f0fd224 */ /* 0x000fe200078e02ff */
[----:B------:R2:W-:Y:S01]  /*16380*/  @!P4 STG.E.U8 desc[UR4][R6.64+0x21], R13 ;  /* 0x0000210d0600c986 */ /* 0x0005e2000c101104 */
[----:B------:R-:W-:-:S03]  /*16390*/  ISETP.LT.OR P4, PT, R0, 0x22, !P3 ;  /* 0x000000220000780c */ /* 0x000fc60005f81670 */
[----:B------:R3:W-:Y:S01]  /*163a0*/  @!P5 STG.E.U8 desc[UR4][R8.64+0x20], R15 ;  /* 0x0000200f0800d986 */ /* 0x0007e2000c101104 */
[----:B------:R-:W-:-:S09]  /*163b0*/  ISETP.LT.OR P5, PT, R0, 0x29, !P2 ;  /* 0x000000290000780c */ /* 0x000fd200057a1670 */
[----:B------:R-:W-:-:S04]  /*163c0*/  @!P4 IMAD R19, R23, R17, RZ ;  /* 0x000000111713c224 */ /* 0x000fc800078e02ff */
[----:B------:R-:W-:Y:S01]  /*163d0*/  @!P5 IMAD R21, R21, R17, RZ ;  /* 0x000000111515d224 */ /* 0x000fe200078e02ff */
[----:B------:R4:W-:Y:S01]  /*163e0*/  @!P4 STG.E.U8 desc[UR4][R8.64+0x21], R19 ;  /* 0x000021130800c986 */ /* 0x0009e2000c101104 */
[----:B------:R-:W-:-:S03]  /*163f0*/  ISETP.LT.OR P4, PT, R0, 0x2a, !P2 ;  /* 0x0000002a0000780c */ /* 0x000fc60005781670 */
[----:B------:R-:W-:Y:S01]  /*16400*/  @!P5 STG.E.U8 desc[UR4][R6.64+0x28], R21 ;  /* 0x000028150600d986 */ /* 0x000fe2000c101104 */
[----:B------:R-:W-:-:S09]  /*16410*/  ISETP.LT.OR P5, PT, R0, 0x29, !P3 ;  /* 0x000000290000780c */ /* 0x000fd20005fa1670 */
[----:B-1----:R-:W-:-:S04]  /*16420*/  @!P4 IMAD R3, R22, R17, RZ ;  /* 0x000000111603c224 */ /* 0x002fc800078e02ff */
[----:B--2---:R-:W-:Y:S01]  /*16430*/  @!P5 IMAD R13, R20, R17, RZ ;  /* 0x00000011140dd224 */ /* 0x004fe200078e02ff */
[----:B------:R1:W-:Y:S01]  /*16440*/  @!P4 STG.E.U8 desc[UR4][R6.64+0x29], R3 ;  /* 0x000029030600c986 */ /* 0x0003e2000c101104 */
[----:B------:R-:W-:-:S03]  /*16450*/  ISETP.LT.OR P4, PT, R0, 0x2a, !P3 ;  /* 0x0000002a0000780c */ /* 0x000fc60005f81670 */
[----:B------:R2:W-:Y:S01]  /*16460*/  @!P5 STG.E.U8 desc[UR4][R8.64+0x28], R13 ;  /* 0x0000280d0800d986 */ /* 0x0005e2000c101104 */
[----:B------:R-:W-:-:S09]  /*16470*/  ISETP.LT.OR P5, PT, R0, 0x21, !P1 ;  /* 0x000000210000780c */ /* 0x000fd20004fa1670 */
[----:B---3--:R-:W-:-:S04]  /*16480*/  @!P4 IMAD R15, R14, R17, RZ ;  /* 0x000000110e0fc224 */ /* 0x008fc800078e02ff */
[----:B----4-:R-:W-:Y:S01]  /*16490*/  @!P5 IMAD R19, R216, R17, RZ ;  /* 0x00000011d813d224 */ /* 0x010fe200078e02ff */
[----:B------:R3:W-:Y:S01]  /*164a0*/  @!P4 STG.E.U8 desc[UR4][R8.64+0x29], R15 ;  /* 0x0000290f0800c986 */ /* 0x0007e2000c101104 */
[----:B------:R-:W-:-:S03]  /*164b0*/  ISETP.LT.OR P4, PT, R0, 0x22, !P1 ;  /* 0x000000220000780c */ /* 0x000fc60004f81670 */
[----:B------:R-:W-:Y:S01]  /*164c0*/  @!P5 STG.E.U8 desc[UR4][R4.64+0x20], R19 ;  /* 0x000020130400d986 */ /* 0x000fe2000c101104 */
[----:B------:R-:W-:-:S09]  /*164d0*/  ISETP.LT.OR P5, PT, R0, 0x21, !P0 ;  /* 0x000000210000780c */ /* 0x000fd200047a1670 */
[----:B------:R-:W-:-:S04]  /*164e0*/  @!P4 IMAD R217, R217, R17, RZ ;  /* 0x00000011d9d9c224 */ /* 0x000fc800078e02ff */
[----:B-1----:R-:W-:Y:S01]  /*164f0*/  @!P5 IMAD R3, R218, R17, RZ ;  /* 0x00000011da03d224 */ /* 0x002fe200078e02ff */
[----:B------:R-:W-:Y:S01]  /*16500*/  @!P4 STG.E.U8 desc[UR4][R4.64+0x21], R217 ;  /* 0x000021d90400c986 */ /* 0x000fe2000c101104 */
[----:B------:R-:W-:-:S03]  /*16510*/  ISETP.LT.OR P4, PT, R0, 0x22, !P0 ;  /* 0x000000220000780c */ /* 0x000fc60004781670 */
[----:B------:R1:W-:Y:S01]  /*16520*/  @!P5 STG.E.U8 desc[UR4][R10.64+0x20], R3 ;  /* 0x000020030a00d986 */ /* 0x0003e2000c101104 */
[----:B------:R-:W-:-:S09]  /*16530*/  ISETP.LT.OR P5, PT, R0, 0x29, !P1 ;  /* 0x000000290000780c */ /* 0x000fd20004fa1670 */
[----:B------:R-:W-:-:S04]  /*16540*/  @!P4 IMAD R219, R219, R17, RZ ;  /* 0x00000011dbdbc224 */ /* 0x000fc800078e02ff */
[----:B--2---:R-:W-:Y:S01]  /*16550*/  @!P5 IMAD R13, R220, R17, RZ ;  /* 0x00000011dc0dd224 */ /* 0x004fe200078e02ff */
[----:B------:R-:W-:Y:S01]  /*16560*/  @!P4 STG.E.U8 desc[UR4][R10.64+0x21], R219 ;  /* 0x000021db0a00c986 */ /* 0x000fe2000c101104 */
[----:B------:R-:W-:-:S03]  /*16570*/  ISETP.LT.OR P4, PT, R0, 0x2a, !P1 ;  /* 0x0000002a0000780c */ /* 0x000fc60004f81670 */
[----:B------:R2:W-:Y:S01]  /*16580*/  @!P5 STG.E.U8 desc[UR4][R4.64+0x28], R13 ;  /* 0x0000280d0400d986 */ /* 0x0005e2000c101104 */
[----:B------:R-:W-:-:S09]  /*16590*/  ISETP.LT.OR P5, PT, R0, 0x29, !P0 ;  /* 0x000000290000780c */ /* 0x000fd200047a1670 */
[----:B------:R-:W-:-:S04]  /*165a0*/  @!P4 IMAD R221, R221, R17, RZ ;  /* 0x00000011ddddc224 */ /* 0x000fc800078e02ff */
[----:B---3--:R-:W-:Y:S01]  /*165b0*/  @!P5 IMAD R15, R222, R17, RZ ;  /* 0x00000011de0fd224 */ /* 0x008fe200078e02ff */
[----:B------:R-:W-:Y:S01]  /*165c0*/  @!P4 STG.E.U8 desc[UR4][R4.64+0x29], R221 ;  /* 0x000029dd0400c986 */ /* 0x000fe2000c101104 */
[----:B------:R-:W-:-:S03]  /*165d0*/  ISETP.LT.OR P4, PT, R0, 0x2a, !P0 ;  /* 0x0000002a0000780c */ /* 0x000fc60004781670 */
[----:B------:R3:W-:Y:S01]  /*165e0*/  @!P5 STG.E.U8 desc[UR4][R10.64+0x28], R15 ;  /* 0x0000280f0a00d986 */ /* 0x0007e2000c101104 */
        /* <DEDUP_REMOVED lines=540> */
[C---:B------:R-:W-:Y:S02]  /*187b0*/  ISETP.LT.OR P5, PT, R0.reuse, 0xe9, !P2 ;  /* 0x000000e90000780c */ /* 0x040fe400057a1670 */
[----:B------:R-:W-:-:S07]  /*187c0*/  ISETP.LT.OR P2, PT, R0, 0xea, !P2 ;  /* 0x000000ea0000780c */ /* 0x000fce0005741670 */
[----:B------:R-:W-:-:S04]  /*187d0*/  @!P4 IMAD R35, R35, R17, RZ ;  /* 0x000000112323c224 */ /* 0x000fc800078e02ff */
[-C--:B-1----:R-:W-:Y:S02]  /*187e0*/  @!P5 IMAD R3, R36, R17.reuse, RZ ;  /* 0x000000112403d224 */ /* 0x082fe400078e02ff */
[----:B------:R-:W-:Y:S01]  /*187f0*/  @!P2 IMAD R37, R37, R17, RZ ;  /* 0x000000112525a224 */ /* 0x000fe200078e02ff */
[----:B------:R-:W-:Y:S01]  /*18800*/  @!P4 STG.E.U8 desc[UR4][R8.64+0xe1], R35 ;  /* 0x0000e1230800c986 */ /* 0x000fe2000c101104 */
[C---:B------:R-:W-:Y:S02]  /*18810*/  ISETP.LT.OR P4, PT, R0.reuse, 0xe9, !P3 ;  /* 0x000000e90000780c */ /* 0x040fe40005f81670 */
[C---:B------:R-:W-:Y:S01]  /*18820*/  ISETP.LT.OR P3, PT, R0.reuse, 0xea, !P3 ;  /* 0x000000ea0000780c */ /* 0x040fe20005f61670 */
[----:B------:R-:W-:Y:S01]  /*18830*/  @!P2 STG.E.U8 desc[UR4][R6.64+0xe9], R37 ;  /* 0x0000e9250600a986 */ /* 0x000fe2000c101104 */
[----:B------:R-:W-:-:S03]  /*18840*/  ISETP.LT.OR P2, PT, R0, 0xe2, !P1 ;  /* 0x000000e20000780c */ /* 0x000fc60004f41670 */
[----:B------:R1:W-:Y:S01]  /*18850*/  @!P5 STG.E.U8 desc[UR4][R6.64+0xe8], R3 ;  /* 0x0000e8030600d986 */ /* 0x0003e2000c101104 */
[----:B------:R-:W-:-:S05]  /*18860*/  ISETP.LT.OR P5, PT, R0, 0xe1, !P1 ;  /* 0x000000e10000780c */ /* 0x000fca0004fa1670 */
[-C--:B--2---:R-:W-:Y:S02]  /*18870*/  @!P4 IMAD R13, R38, R17.reuse, RZ ;  /* 0x00000011260dc224 */ /* 0x084fe400078e02ff */
[-C--:B------:R-:W-:Y:S02]  /*18880*/  @!P3 IMAD R39, R39, R17.reuse, RZ ;  /* 0x000000112727b224 */ /* 0x080fe400078e02ff */
[-C--:B------:R-:W-:Y:S01]  /*18890*/  @!P2 IMAD R25, R25, R17.reuse, RZ ;  /* 0x000000111919a224 */ /* 0x080fe200078e02ff */
[----:B------:R-:W-:Y:S03]  /*188a0*/  @!P4 STG.E.U8 desc[UR4][R8.64+0xe8], R13 ;  /* 0x0000e80d0800c986 */ /* 0x000fe6000c101104 */
[----:B---3--:R-:W-:Y:S01]  /*188b0*/  @!P5 IMAD R15, R24, R17, RZ ;  /* 0x00000011180fd224 */ /* 0x008fe200078e02ff */
[----:B------:R2:W-:Y:S01]  /*188c0*/  @!P3 STG.E.U8 desc[UR4][R8.64+0xe9], R39 ;  /* 0x0000e9270800b986 */ /* 0x0005e2000c101104 */
[----:B------:R-:W-:-:S02]  /*188d0*/  ISETP.LT.OR P3, PT, R0, 0xe1, !P0 ;  /* 0x000000e10000780c */ /* 0x000fc40004761670 */
[C---:B------:R-:W-:Y:S01]  /*188e0*/  ISETP.LT.OR P4, PT, R0.reuse, 0xe2, !P0 ;  /* 0x000000e20000780c */ /* 0x040fe20004781670 */
[----:B------:R3:W-:Y:S01]  /*188f0*/  @!P2 STG.E.U8 desc[UR4][R4.64+0xe1], R25 ;  /* 0x0000e1190400a986 */ /* 0x0007e2000c101104 */
[C---:B------:R-:W-:Y:S02]  /*18900*/  ISETP.LT.OR P2, PT, R0.reuse, 0xe9, !P1 ;  /* 0x000000e90000780c */ /* 0x040fe40004f41670 */
[C---:B------:R-:W-:Y:S01]  /*18910*/  ISETP.LT.OR P1, PT, R0.reuse, 0xea, !P1 ;  /* 0x000000ea0000780c */ /* 0x040fe20004f21670 */
[----:B------:R3:W-:Y:S01]  /*18920*/  @!P5 STG.E.U8 desc[UR4][R4.64+0xe0], R15 ;  /* 0x0000e00f0400d986 */ /* 0x0007e2000c101104 */
[C---:B------:R-:W-:Y:S02]  /*18930*/  ISETP.LT.OR P5, PT, R0.reuse, 0xe9, !P0 ;  /* 0x000000e90000780c */ /* 0x040fe400047a1670 */
[----:B------:R-:W-:-:S03]  /*18940*/  ISETP.LT.OR P0, PT, R0, 0xea, !P0 ;  /* 0x000000ea0000780c */ /* 0x000fc60004701670 */
[-C--:B-1----:R-:W-:Y:S02]  /*18950*/  @!P3 IMAD R3, R26, R17.reuse, RZ ;  /* 0x000000111a03b224 */ /* 0x082fe400078e02ff */
[-C--:B------:R-:W-:Y:S02]  /*18960*/  @!P4 IMAD R27, R27, R17.reuse, RZ ;  /* 0x000000111b1bc224 */ /* 0x080fe400078e02ff */
[-C--:B------:R-:W-:Y:S02]  /*18970*/  @!P2 IMAD R7, R28, R17.reuse, RZ ;  /* 0x000000111c07a224 */ /* 0x080fe400078e02ff */
[-C--:B------:R-:W-:Y:S02]  /*18980*/  @!P1 IMAD R29, R29, R17.reuse, RZ ;  /* 0x000000111d1d9224 */ /* 0x080fe400078e02ff */
[-C--:B--2---:R-:W-:Y:S02]  /*18990*/  @!P5 IMAD R9, R30, R17.reuse, RZ ;  /* 0x000000111e09d224 */ /* 0x084fe400078e02ff */
[----:B------:R-:W-:Y:S01]  /*189a0*/  @!P0 IMAD R31, R31, R17, RZ ;  /* 0x000000111f1f8224 */ /* 0x000fe200078e02ff */
[----:B------:R3:W-:Y:S04]  /*189b0*/  @!P3 STG.E.U8 desc[UR4][R10.64+0xe0], R3 ;  /* 0x0000e0030a00b986 */ /* 0x0007e8000c101104 */
[----:B------:R3:W-:Y:S04]  /*189c0*/  @!P4 STG.E.U8 desc[UR4][R10.64+0xe1], R27 ;  /* 0x0000e11b0a00c986 */ /* 0x0007e8000c101104 */
[----:B------:R3:W-:Y:S04]  /*189d0*/  @!P2 STG.E.U8 desc[UR4][R4.64+0xe8], R7 ;  /* 0x0000e8070400a986 */ /* 0x0007e8000c101104 */
[----:B------:R3:W-:Y:S04]  /*189e0*/  @!P1 STG.E.U8 desc[UR4][R4.64+0xe9], R29 ;  /* 0x0000e91d04009986 */ /* 0x0007e8000c101104 */
[----:B------:R3:W-:Y:S04]  /*189f0*/  @!P5 STG.E.U8 desc[UR4][R10.64+0xe8], R9 ;  /* 0x0000e8090a00d986 */ /* 0x0007e8000c101104 */
[----:B------:R3:W-:Y:S02]  /*18a00*/  @!P0 STG.E.U8 desc[UR4][R10.64+0xe9], R31 ;  /* 0x0000e91f0a008986 */ /* 0x0007e4000c101104 */
.L_x_510:
[----:B------:R-:W-:Y:S05]  /*18a10*/  BSYNC B0 ;  /* 0x0000000000007941 */ /* 0x000fea0003800000 */
.L_x_28:
[----:B-123--:R-:W2:Y:S04]  /*18a20*/  LDL.LU R3, [R1+0xa4] ;  /* 0x0000a40001037983 */ /* 0x00eea80000300800 */
[----:B------:R-:W2:Y:S01]  /*18a30*/  LDL.LU R2, [R1+0xa8] ;  /* 0x0000a80001027983 */ /* 0x000ea20000300800 */
[----:B------:R-:W-:Y:S01]  /*18a40*/  ULDC UR4, c[0x0][0xc] ;  /* 0x0000030000047ab9 */ /* 0x000fe20000000800 */
[----:B------:R-:W-:Y:S01]  /*18a50*/  ULDC UR5, c[0x0][0x10] ;  /* 0x0000040000057ab9 */ /* 0x000fe20000000800 */
[----:B0---4-:R-:W2:Y:S01]  /*18a60*/  LDC R5, c[0x0][0x14] ;  /* 0x00000500ff057b82 */ /* 0x011ea20000000800 */
[----:B------:R-:W-:Y:S01]  /*18a70*/  UIMAD.WIDE.U32 UR4, UR4, UR5, URZ ;  /* 0x00000005040472a5 */ /* 0x000fe2000f8e003f */
[----:B------:R0:W5:Y:S01]  /*18a80*/  LDL R28, [R1+0xb8] ;  /* 0x0000b800011c7983 */ /* 0x0001620000100800 */
[----:B------:R-:W-:Y:S01]  /*18a90*/  PRMT R0, RZ, 0x7610, R0 ;  /* 0x00007610ff007816 */ /* 0x000fe20000000000 */
[----:B------:R-:W-:-:S03]  /*18aa0*/  IMAD.MOV.U32 R22, RZ, RZ, -0x1 ;  /* 0xffffffffff167424 */ /* 0x000fc600078e00ff */
[----:B--2---:R-:W-:-:S04]  /*18ab0*/  IMAD.WIDE.U32 R2, R5, UR4, R2 ;  /* 0x0000000405027c25 */ /* 0x004fc8000f8e0002 */
[----:B------:R-:W-:Y:S01]  /*18ac0*/  IMAD R5, R5, UR5, RZ ;  /* 0x0000000505057c24 */ /* 0x000fe2000f8e02ff */
[----:B------:R-:W-:Y:S01]  /*18ad0*/  ULDC.64 UR4, c[0x0][0x650] ;  /* 0x0001940000047ab9 */ /* 0x000fe20000000a00 */
[----:B------:R-:W-:Y:S02]  /*18ae0*/  MOV R21, R2 ;  /* 0x0000000200157202 */ /* 0x000fe40000000f00 */
[----:B------:R-:W-:Y:S01]  /*18af0*/  IMAD.IADD R23, R3, 0x1, R5 ;  /* 0x0000000103177824 */ /* 0x000fe200078e0205 */
[----:B------:R-:W-:Y:S01]  /*18b00*/  ISETP.GE.U32.AND P0, PT, R2, UR4, PT ;  /* 0x0000000402007c0c */ /* 0x000fe2000bf06070 */
[----:B------:R-:W-:-:S03]  /*18b10*/  IMAD.MOV.U32 R2, RZ, RZ, -0x1 ;  /* 0xffffffffff027424 */ /* 0x000fc600078e00ff */
[----:B------:R0:W-:Y:S01]  /*18b20*/  STL [R1+0xa4], R23 ;  /* 0x0000a41701007387 */ /* 0x0001e20000100800 */
[----:B------:R-:W-:-:S03]  /*18b30*/  ISETP.GE.U32.AND.EX P0, PT, R23, UR5, PT, P0 ;  /* 0x0000000517007c0c */ /* 0x000fc6000bf06100 */
[----:B------:R0:W-:Y:S04]  /*18b40*/  STL [R1+0xa8], R21 ;  /* 0x0000a81501007387 */ /* 0x0001e80000100800 */
[----:B------:R0:W-:Y:S06]  /*18b50*/  STL [R1+0xb4], R2 ;  /* 0x0000b40201007387 */ /* 0x0001ec0000100800 */
[----:B------:R-:W-:Y:S05]  /*18b60*/  @P0 BRA `(.L_x_511) ;  /* 0x0000000400780947 */ /* 0x000fea0003800000 */
[----:B------:R-:W1:Y:S01]  /*18b70*/  S2R R14, SR_CTAID.X ;  /* 0x00000000000e7919 */ /* 0x000e620000002500 */
[----:B------:R-:W2:Y:S01]  /*18b80*/  LDC.64 R8, c[0x0][0x628] ;  /* 0x00018a00ff087b82 */ /* 0x000ea20000000a00 */
[----:B------:R-:W-:Y:S01]  /*18b90*/  ULDC UR4, c[0x0][0x150] ;  /* 0x0000540000047ab9 */ /* 0x000fe20000000800 */
[----:B------:R-:W-:Y:S01]  /*18ba0*/  MOV R6, R21 ;  /* 0x0000001500067202 */ /* 0x000fe20000000f00 */
[----:B------:R-:W3:Y:S01]  /*18bb0*/  S2R R20, SR_CTAID.Y ;  /* 0x0000000000147919 */ /* 0x000ee20000002600 */
[----:B------:R-:W-:-:S04]  /*18bc0*/  IMAD.MOV.U32 R7, RZ, RZ, R23 ;  /* 0x000000ffff077224 */ /* 0x000fc800078e0017 */
[----:B------:R-:W4:Y:S08]  /*18bd0*/  LDC R19, c[0x0][0x144] ;  /* 0x00005100ff137b82 */ /* 0x000f300000000800 */
[----:B------:R-:W0:Y:S08]  /*18be0*/  LDC R10, c[0x0][0x630] ;  /* 0x00018c00ff0a7b82 */ /* 0x000e300000000800 */
[----:B------:R-:W0:Y:S01]  /*18bf0*/  LDC.64 R12, c[0x0][0x620] ;  /* 0x00018800ff0c7b82 */ /* 0x000e220000000a00 */
[----:B--2---:R-:W-:-:S04]  /*18c00*/  ISETP.NE.U32.AND P0, PT, R8, RZ, PT ;  /* 0x000000ff0800720c */ /* 0x004fc80003f05070 */
[----:B------:R-:W-:Y:S02]  /*18c10*/  ISETP.NE.AND.EX P0, PT, R9, RZ, PT, P0 ;  /* 0x000000ff0900720c */ /* 0x000fe40003f05300 */
[----:B-1----:R-:W-:-:S05]  /*18c20*/  I2FP.F32.U32 R0, R14 ;  /* 0x0000000e00007245 */ /* 0x002fca0000201000 */
[----:B------:R-:W-:-:S04]  /*18c30*/  FMUL R0, R0, UR4 ;  /* 0x0000000400007c20 */ /* 0x000fc80008400000 */
[----:B------:R1:W2:Y:S02]  /*18c40*/  F2I.U32.TRUNC.NTZ R15, R0 ;  /* 0x00000000000f7305 */ /* 0x0002a4000020f000 */
[----:B---34-:R-:W-:Y:S05]  /*18c50*/  @!P0 BRA `(.L_x_512) ;  /* 0x0000000000288947 */ /* 0x018fea0003800000 */
[----:B-1----:R-:W1:Y:S02]  /*18c60*/  LDC R0, c[0x0][0x634] ;  /* 0x00018d00ff007b82 */ /* 0x002e640000000800 */
[----:B-1----:R-:W-:-:S05]  /*18c70*/  IADD3 R7, P0, R21, R0, RZ ;  /* 0x0000000015077210 */ /* 0x002fca0007f1e0ff */
[----:B------:R-:W-:-:S04]  /*18c80*/  IMAD.X R11, RZ, RZ, R23, P0 ;  /* 0x000000ffff0b7224 */ /* 0x000fc800000e0617 */
[----:B0-----:R-:W-:-:S04]  /*18c90*/  IMAD.WIDE.U32 R2, R11, R8, RZ ;  /* 0x000000080b027225 */ /* 0x001fc800078e00ff */
[----:B------:R-:W-:-:S04]  /*18ca0*/  IMAD.WIDE.U32 R4, P0, R7, R9, R2 ;  /* 0x0000000907047225 */ /* 0x000fc80007800002 */
[----:B------:R-:W-:Y:S01]  /*18cb0*/  IMAD.WIDE.U32 R2, R7, R8, RZ ;  /* 0x0000000807027225 */ /* 0x000fe200078e00ff */
[----:B------:R-:W-:-:S03]  /*18cc0*/  IADD3.X R7, RZ, RZ, RZ, P0, !PT ;  /* 0x000000ffff077210 */ /* 0x000fc600007fe4ff */
[----:B------:R-:W-:Y:S01]  /*18cd0*/  IMAD.MOV.U32 R6, RZ, RZ, R5 ;  /* 0x000000ffff067224 */ /* 0x000fe200078e0005 */
[----:B------:R-:W-:-:S05]  /*18ce0*/  IADD3 RZ, P0, R3, R4, RZ ;  /* 0x0000000403ff7210 */ /* 0x000fca0007f1e0ff */
[----:B------:R-:W-:-:S08]  /*18cf0*/  IMAD.WIDE.U32.X R6, R11, R9, R6, P0 ;  /* 0x000000090b067225 */ /* 0x000fd000000e0406 */
.L_x_512:
[----:B------:R-:W3:Y:S01]  /*18d00*/  LDC.64 R26, c[0x0][0x640] ;  /* 0x00019000ff1a7b82 */ /* 0x000ee20000000a00 */
[-C--:B0-----:R-:W-:Y:S01]  /*18d10*/  SHF.R.U64 R22, R6, R10.reuse, R7 ;  /* 0x0000000a06167219 */ /* 0x081fe20000001207 */
[----:B------:R-:W-:Y:S01]  /*18d20*/  IMAD.MOV.U32 R2, RZ, RZ, R21 ;  /* 0x000000ffff027224 */ /* 0x000fe200078e0015 */
[----:B-1----:R-:W-:Y:S01]  /*18d30*/  SHF.R.U32.HI R0, RZ, R10, R7 ;  /* 0x0000000aff007219 */ /* 0x002fe20000011607 */
[----:B------:R-:W-:Y:S01]  /*18d40*/  ULDC UR4, c[0x0][0x154] ;  /* 0x0000550000047ab9 */ /* 0x000fe20000000800 */
[----:B------:R-:W-:Y:S01]  /*18d50*/  IADD3 R5, P0, RZ, -R22, RZ ;  /* 0x80000016ff057210 */ /* 0x000fe20007f1e0ff */
[----:B------:R-:W-:Y:S01]  /*18d60*/  IMAD.MOV.U32 R7, RZ, RZ, 0x1 ;  /* 0x00000001ff077424 */ /* 0x000fe200078e00ff */
[----:B--2---:R-:W-:Y:S01]  /*18d70*/  IADD3 R15, -R15, RZ, RZ ;  /* 0x000000ff0f0f7210 */ /* 0x004fe20007ffe1ff */
[----:B------:R-:W0:Y:S02]  /*18d80*/  LDC R4, c[0x0][0x618] ;  /* 0x00018600ff047b82 */ /* 0x000e240000000800 */
[----:B------:R-:W-:-:S02]  /*18d90*/  IMAD.X R3, RZ, RZ, ~R0, P0 ;  /* 0x000000ffff037224 */ /* 0x000fc400000e0e00 */
[----:B------:R-:W-:Y:S02]  /*18da0*/  IMAD R15, R19, R15, R14 ;  /* 0x0000000f130f7224 */ /* 0x000fe400078e020e */
[-C--:B------:R-:W-:Y:S02]  /*18db0*/  IMAD R0, R3, R12.reuse, RZ ;  /* 0x0000000c03007224 */ /* 0x080fe400078e02ff */
[----:B------:R-:W1:Y:S01]  /*18dc0*/  LDC R6, c[0x0][0x608] ;  /* 0x00018200ff067b82 */ /* 0x000e620000000800 */
[----:B------:R-:W-:Y:S02]  /*18dd0*/  IMAD.MOV.U32 R3, RZ, RZ, R23 ;  /* 0x000000ffff037224 */ /* 0x000fe400078e0017 */
[----:B------:R-:W-:-:S05]  /*18de0*/  IMAD.WIDE.U32 R2, R5, R12, R2 ;  /* 0x0000000c05027225 */ /* 0x000fca00078e0002 */
[----:B------:R-:W2:Y:S01]  /*18df0*/  LDC R24, c[0x0][0x658] ;  /* 0x00019600ff187b82 */ /* 0x000ea20000000800 */
[----:B------:R-:W-:Y:S01]  /*18e00*/  IMAD R5, R5, R13, R0 ;  /* 0x0000000d05057224 */ /* 0x000fe200078e0200 */
[----:B------:R-:W-:Y:S02]  /*18e10*/  I2FP.F32.U32 R0, R20 ;  /* 0x0000001400007245 */ /* 0x000fe40000201000 */
[----:B---3--:R-:W-:Y:S02]  /*18e20*/  ISETP.NE.U32.AND P0, PT, R26, RZ, PT ;  /* 0x000000ff1a00720c */ /* 0x008fe40003f05070 */
[----:B------:R-:W-:Y:S01]  /*18e30*/  IADD3 R3, R3, R5, RZ ;  /* 0x0000000503037210 */ /* 0x000fe20007ffe0ff */
[----:B------:R-:W-:Y:S01]  /*18e40*/  FMUL R0, R0, UR4 ;  /* 0x0000000400007c20 */ /* 0x000fe20008400000 */
[----:B------:R-:W3:Y:S01]  /*18e50*/  LDC R13, c[0x0][0x148] ;  /* 0x00005200ff0d7b82 */ /* 0x000ee20000000800 */
[----:B------:R-:W-:Y:S01]  /*18e60*/  ISETP.NE.AND.EX P0, PT, R27, RZ, PT, P0 ;  /* 0x000000ff1b00720c */ /* 0x000fe20003f05300 */
[----:B------:R-:W-:Y:S01]  /*18e70*/  IMAD.MOV.U32 R5, RZ, RZ, -0x1 ;  /* 0xffffffffff057424 */ /* 0x000fe200078e00ff */
[-CC-:B0-----:R-:W-:Y:S01]  /*18e80*/  SHF.R.U64 R10, R2, R4.reuse, R3.reuse ;  /* 0x00000004020a7219 */ /* 0x181fe20000001203 */
[----:B------:R0:W4:Y:S01]  /*18e90*/  F2I.U32.TRUNC.NTZ R11, R0 ;  /* 0x00000000000b7305 */ /* 0x000122000020f000 */
[----:B------:R-:W-:-:S03]  /*18ea0*/  SHF.R.U32.HI R3, RZ, R4, R3 ;  /* 0x00000004ff037219 */ /* 0x000fc60000011603 */
[----:B------:R-:W0:Y:S01]  /*18eb0*/  LDC R14, c[0x0][0x600] ;  /* 0x00018000ff0e7b82 */ /* 0x000e220000000800 */
[-CC-:B-1----:R-:W-:Y:S02]  /*18ec0*/  SHF.R.U64 R8, R10, R6.reuse, R3.reuse ;  /* 0x000000060a087219 */ /* 0x182fe40000001203 */
[----:B------:R-:W-:-:S05]  /*18ed0*/  SHF.R.U32.HI R3, RZ, R6, R3 ;  /* 0x00000006ff037219 */ /* 0x000fca0000011603 */
[----:B------:R-:W1:Y:S01]  /*18ee0*/  LDC R21, c[0x0][0x648] ;  /* 0x00019200ff157b82 */ /* 0x000e620000000800 */
[-C--:B--2---:R-:W-:Y:S02]  /*18ef0*/  SHF.L.U32 R5, R5, R24.reuse, RZ ;  /* 0x0000001805057219 */ /* 0x084fe400000006ff */
[-CC-:B------:R-:W-:Y:S02]  /*18f00*/  SHF.R.U64 R12, R8, R24.reuse, R3.reuse ;  /* 0x00000018080c7219 */ /* 0x180fe40000001203 */
[-C--:B------:R-:W-:Y:S02]  /*18f10*/  SHF.R.U32.HI R3, RZ, R24.reuse, R3 ;  /* 0x00000018ff037219 */ /* 0x080fe40000011603 */
[----:B------:R-:W-:Y:S01]  /*18f20*/  SHF.L.U32 R24, R7, R24, RZ ;  /* 0x0000001807187219 */ /* 0x000fe200000006ff */
[----:B------:R-:W2:Y:S01]  /*18f30*/  LDC R23, c[0x0][0x638] ;  /* 0x00018e00ff177b82 */ /* 0x000ea20000000800 */
[----:B------:R-:W-:Y:S02]  /*18f40*/  LOP3.LUT R19, RZ, R5, RZ, 0x33, !PT ;  /* 0x00000005ff137212 */ /* 0x000fe400078e33ff */
[----:B------:R-:W-:-:S05]  /*18f50*/  MOV R2, R12 ;  /* 0x0000000c00027202 */ /* 0x000fca0000000f00 */
[----:B------:R-:W0:Y:S01]  /*18f60*/  LDC R25, c[0x0][0x610] ;  /* 0x00018400ff197b82 */ /* 0x000e220000000800 */
[----:B----4-:R-:W-:Y:S05]  /*18f70*/  @!P0 BRA `(.L_x_513) ;  /* 0x0000000000288947 */ /* 0x010fea0003800000 */
[----:B------:R-:W4:Y:S02]  /*18f80*/  LDC R7, c[0x0][0x64c] ;  /* 0x00019300ff077b82 */ /* 0x000f240000000800 */
[----:B----4-:R-:W-:-:S05]  /*18f90*/  IADD3 R7, P0, R12, R7, RZ ;  /* 0x000000070c077210 */ /* 0x010fca0007f1e0ff */
[----:B------:R-:W-:-:S04]  /*18fa0*/  IMAD.X R9, RZ, RZ, R3, P0 ;  /* 0x000000ffff097224 */ /* 0x000fc800000e0603 */
[----:B------:R-:W-:-:S04]  /*18fb0*/  IMAD.WIDE.U32 R2, R9, R26, RZ ;  /* 0x0000001a09027225 */ /* 0x000fc800078e00ff */
[----:B------:R-:W-:-:S04]  /*18fc0*/  IMAD.WIDE.U32 R4, P0, R7, R27, R2 ;  /* 0x0000001b07047225 */ /* 0x000fc80007800002 */
[----:B------:R-:W-:Y:S01]  /*18fd0*/  IMAD.WIDE.U32 R2, R7, R26, RZ ;  /* 0x0000001a07027225 */ /* 0x000fe200078e00ff */
[----:B------:R-:W-:-:S03]  /*18fe0*/  MOV R6, R5 ;  /* 0x0000000500067202 */ /* 0x000fc60000000f00 */
[----:B------:R-:W-:Y:S01]  /*18ff0*/  IMAD.X R7, RZ, RZ, RZ, P0 ;  /* 0x000000ffff077224 */ /* 0x000fe200000e06ff */
[----:B------:R-:W-:-:S05]  /*19000*/  IADD3 RZ, P0, R3, R4, RZ ;  /* 0x0000000403ff7210 */ /* 0x000fca0007f1e0ff */
[----:B------:R-:W-:-:S08]  /*19010*/  IMAD.WIDE.U32.X R2, R9, R27, R6, P0 ;  /* 0x0000001b09027225 */ /* 0x000fd000000e0406 */
.L_x_513:
[----:B------:R-:W4:Y:S01]  /*19020*/  LDC R4, c[0x0][0x65c] ;  /* 0x00019700ff047b82 */ /* 0x000f220000000800 */
[----:B01----:R-:W-:Y:S01]  /*19030*/  SHF.R.U64 R0, R2, R21, R3 ;  /* 0x0000001502007219 */ /* 0x003fe20000001203 */
[----:B------:R-:W-:Y:S01]  /*19040*/  VIADD R7, R14, 0xffffffff ;  /* 0xffffffff0e077836 */ /* 0x000fe20000000000 */
[----:B------:R-:W-:Y:S01]  /*19050*/  LOP3.LUT R5, R8, R19, RZ, 0xc0, !PT ;  /* 0x0000001308057212 */ /* 0x000fe200078ec0ff */
[----:B------:R-:W-:Y:S01]  /*19060*/  IMAD.MOV R11, RZ, RZ, -R11 ;  /* 0x000000ffff0b7224 */ /* 0x000fe200078e0a0b */
[----:B------:R-:W-:-:S03]  /*19070*/  IADD3 R3, -R0, RZ, RZ ;  /* 0x000000ff00037210 */ /* 0x000fc60007ffe1ff */
[----:B------:R-:W-:Y:S01]  /*19080*/  IMAD R2, R24, R0, R5 ;  /* 0x0000000018027224 */ /* 0x000fe200078e0205 */
[----:B------:R-:W-:Y:S01]  /*19090*/  LOP3.LUT R5, R10, R7, RZ, 0xc0, !PT ;  /* 0x000000070a057212 */ /* 0x000fe200078ec0ff */
[----:B--2---:R-:W-:-:S04]  /*190a0*/  IMAD R0, R3, R23, R12 ;  /* 0x0000001703007224 */ /* 0x004fc800078e020c */
[----:B------:R-:W-:Y:S01]  /*190b0*/  IMAD R3, R0, R14, R5 ;  /* 0x0000000e00037224 */ /* 0x000fe200078e0205 */
[----:B----4-:R-:W-:Y:S01]  /*190c0*/  ISETP.NE.AND P0, PT, R4, 0x1, PT ;  /* 0x000000010400780c */ /* 0x010fe20003f05270 */
[----:B------:R-:W-:-:S05]  /*190d0*/  IMAD.MOV.U32 R4, RZ, RZ, 0x1 ;  /* 0x00000001ff047424 */ /* 0x000fca00078e00ff */
[----:B------:R-:W-:-:S07]  /*190e0*/  PRMT R0, R4, 0x7610, R0 ;  /* 0x0000761004007816 */ /* 0x000fce0000000000 */
[----:B---3--:R-:W-:-:S04]  /*190f0*/  @P0 IMAD R15, R13, R11, R20 ;  /* 0x0000000b0d0f0224 */ /* 0x008fc800078e0214 */
[----:B------:R-:W-:-:S05]  /*19100*/  IMAD R2, R2, R25, R15 ;  /* 0x0000001902027224 */ /* 0x000fca00078e020f */
[----:B------:R-:W-:Y:S02]  /*19110*/  SEL R4, R3, R2, !P0 ;  /* 0x0000000203047207 */ /* 0x000fe40004000000 */
[----:B-----5:R-:W-:-:S03]  /*19120*/  SEL R28, R2, R3, !P0 ;  /* 0x00000003021c7207 */ /* 0x020fc60004000000 */
[----:B------:R1:W-:Y:S04]  /*19130*/  STL [R1+0xb4], R4 ;  /* 0x0000b40401007387 */ /* 0x0003e80000100800 */
[----:B------:R1:W-:Y:S02]  /*19140*/  STL [R1+0xb8], R28 ;  /* 0x0000b81c01007387 */ /* 0x0003e40000100800 */
.L_x_511:
[----:B------:R-:W-:Y:S01]  /*19150*/  LOP3.LUT P0, RZ, R0, 0xff, RZ, 0xc0, !PT ;  /* 0x000000ff00ff7812 */ /* 0x000fe2000780c0ff */
[----:B0----5:R-:W-:-:S12]  /*19160*/  IMAD.MOV.U32 R23, RZ, RZ, R28 ;  /* 0x000000ffff177224 */ /* 0x021fd800078e001c */
[----:B------:R-:W-:Y:S05]  /*19170*/  @P0 BRA `(.L_x_514) ;  /* 0xfffffe7c00b80947 */ /* 0x000fea000383ffff */
[----:B------:R-:W-:Y:S05]  /*19180*/  EXIT ;  /* 0x000000000000794d */ /* 0x000fea0003800000 */
.L_x_3:
[----:B0-----:R-:W2:Y:S01]  /*19190*/  LDL R18, [R1+0xa8] ;  /* 0x0000a80001127983 */ /* 0x001ea20000100800 */
[----:B------:R-:W-:-:S03]  /*191a0*/  ULDC.64 UR4, c[0x0][0x650] ;  /* 0x0001940000047ab9 */ /* 0x000fc60000000a00 */
[----:B------:R-:W3:Y:S01]  /*191b0*/  LDL R19, [R1+0xa4] ;  /* 0x0000a40001137983 */ /* 0x000ee20000100800 */
[----:B------:R-:W-:Y:S01]  /*191c0*/  PRMT R5, RZ, 0x7610, R5 ;  /* 0x00007610ff057816 */ /* 0x000fe20000000005 */
[----:B------:R-:W-:Y:S01]  /*191d0*/  IMAD.MOV.U32 R12, RZ, RZ, -0x1 ;  /* 0xffffffffff0c7424 */ /* 0x000fe200078e00ff */
[----:B------:R-:W-:Y:S01]  /*191e0*/  MOV R7, 0xffffffff ;  /* 0xffffffff00077802 */ /* 0x000fe20000000f00 */
[----:B------:R-:W-:Y:S01]  /*191f0*/  IMAD.MOV.U32 R6, RZ, RZ, -0x1 ;  /* 0xffffffffff067424 */ /* 0x000fe200078e00ff */
[----:B--2---:R-:W-:-:S04]  /*19200*/  ISETP.GE.U32.AND P0, PT, R18, UR4, PT ;  /* 0x0000000412007c0c */ /* 0x004fc8000bf06070 */
[----:B---3--:R-:W-:-:S13]  /*19210*/  ISETP.GE.U32.AND.EX P0, PT, R19, UR5, PT, P0 ;  /* 0x0000000513007c0c */ /* 0x008fda000bf06100 */
[----:B------:R-:W-:Y:S05]  /*19220*/  @P0 BRA `(.L_x_515) ;  /* 0x0000000400680947 */ /* 0x000fea0003800000 */
[----:B------:R-:W0:Y:S01]  /*19230*/  LDC.64 R12, c[0x0][0x628] ;  /* 0x00018a00ff0c7b82 */ /* 0x000e220000000a00 */
[----:B------:R-:W-:Y:S01]  /*19240*/  MOV R10, R18 ;  /* 0x00000012000a7202 */ /* 0x000fe20000000f00 */
[----:B------:R-:W-:-:S06]  /*19250*/  IMAD.MOV.U32 R11, RZ, RZ, R19 ;  /* 0x000000ffff0b7224 */ /* 0x000fcc00078e0013 */
        /* <DEDUP_REMOVED lines=10> */
[----:B------:R-:W-:Y:S01]  /*19300*/  IMAD.WIDE.U32 R6, R5, R12, RZ ;  /* 0x0000000c05067225 */ /* 0x000fe200078e00ff */
[----:B------:R-:W-:-:S03]  /*19310*/  IADD3.X R11, RZ, RZ, RZ, P0, !PT ;  /* 0x000000ffff0b7210 */ /* 0x000fc600007fe4ff */
[----:B------:R-:W-:Y:S01]  /*19320*/  IMAD.MOV.U32 R10, RZ, RZ, R9 ;  /* 0x000000ffff0a7224 */ /* 0x000fe200078e0009 */
[----:B------:R-:W-:-:S05]  /*19330*/  IADD3 RZ, P0, R7, R8, RZ ;  /* 0x0000000807ff7210 */ /* 0x000fca0007f1e0ff */
[----:B------:R-:W-:-:S08]  /*19340*/  IMAD.WIDE.U32.X R10, R15, R13, R10, P0 ;  /* 0x0000000d0f0a7225 */ /* 0x000fd000000e040a */
.L_x_516:
[--C-:B------:R-:W-:Y:S01]  /*19350*/  SHF.R.U64 R13, R10, R14, R11.reuse ;  /* 0x0000000e0a0d7219 */ /* 0x100fe2000000120b */
[----:B------:R-:W0:Y:S01]  /*19360*/  LDC R12, c[0x0][0x618] ;  /* 0x00018600ff0c7b82 */ /* 0x000e220000000800 */
[----:B------:R-:W-:Y:S01]  /*19370*/  I2FP.F32.U32 R8, R2 ;  /* 0x0000000200087245 */ /* 0x000fe20000201000 */
[----:B------:R-:W-:Y:S01]  /*19380*/  ULDC UR4, c[0x0][0x150] ;  /* 0x0000540000047ab9 */ /* 0x000fe20000000800 */
[----:B------:R-:W-:Y:S01]  /*19390*/  SHF.R.U32.HI R3, RZ, R14, R11 ;  /* 0x0000000eff037219 */ /* 0x000fe2000001160b */
[----:B------:R-:W-:Y:S01]  /*193a0*/  IMAD.MOV.U32 R7, RZ, RZ, R19 ;  /* 0x000000ffff077224 */ /* 0x000fe200078e0013 */
[----:B------:R-:W-:Y:S01]  /*193b0*/  IADD3 R5, P0, RZ, -R13, RZ ;  /* 0x8000000dff057210 */ /* 0x000fe20007f1e0ff */
[----:B------:R-:W-:Y:S01]  /*193c0*/  FMUL R9, R8, UR4 ;  /* 0x0000000408097c20 */ /* 0x000fe20008400000 */
[----:B------:R-:W-:Y:S01]  /*193d0*/  MOV R6, R18 ;  /* 0x0000001200067202 */ /* 0x000fe20000000f00 */
[----:B------:R-:W1:Y:S01]  /*193e0*/  LDC.64 R20, c[0x0][0x640] ;  /* 0x00019000ff147b82 */ /* 0x000e620000000a00 */
[----:B------:R-:W-:Y:S01]  /*193f0*/  ULDC UR4, c[0x0][0x154] ;  /* 0x0000550000047ab9 */ /* 0x000fe20000000800 */
[----:B------:R-:W-:-:S02]  /*19400*/  IMAD.X R3, RZ, RZ, ~R3, P0 ;  /* 0x000000ffff037224 */ /* 0x000fc400000e0e03 */
[----:B------:R-:W2:Y:S01]  /*19410*/  F2I.U32.TRUNC.NTZ R9, R9 ;  /* 0x0000000900097305 */ /* 0x000ea2000020f000 */
[----:B------:R-:W-:-:S03]  /*19420*/  IMAD.WIDE.U32 R6, R5, R16, R6 ;  /* 0x0000001005067225 */ /* 0x000fc600078e0006 */
[----:B------:R-:W3:Y:S01]  /*19430*/  LDC R11, c[0x0][0x144] ;  /* 0x00005100ff0b7b82 */ /* 0x000ee20000000800 */
[----:B------:R-:W-:-:S04]  /*19440*/  IMAD R8, R3, R16, RZ ;  /* 0x0000001003087224 */ /* 0x000fc800078e02ff */
[----:B------:R-:W-:Y:S02]  /*19450*/  IMAD R3, R5, R17, R8 ;  /* 0x0000001105037224 */ /* 0x000fe400078e0208 */
[----:B------:R-:W-:Y:S01]  /*19460*/  IMAD.MOV.U32 R8, RZ, RZ, 0x1 ;  /* 0x00000001ff087424 */ /* 0x000fe200078e00ff */
[----:B------:R-:W4:Y:S01]  /*19470*/  LDC R14, c[0x0][0x608] ;  /* 0x00018200ff0e7b82 */ /* 0x000f220000000800 */
[----:B------:R-:W-:Y:S01]  /*19480*/  IMAD.IADD R3, R7, 0x1, R3 ;  /* 0x0000000107037824 */ /* 0x000fe200078e0203 */
[----:B--2---:R-:W-:-:S04]  /*19490*/  IADD3 R5, -R9, RZ, RZ ;  /* 0x000000ff09057210 */ /* 0x004fc80007ffe1ff */
[--C-:B0-----:R-:W-:Y:S02]  /*194a0*/  SHF.R.U64 R10, R6, R12, R3.reuse ;  /* 0x0000000c060a7219 */ /* 0x101fe40000001203 */
[----:B------:R-:W0:Y:S01]  /*194b0*/  LDC R19, c[0x0][0x658] ;  /* 0x00019600ff137b82 */ /* 0x000e220000000800 */
[----:B------:R-:W-:Y:S02]  /*194c0*/  I2FP.F32.U32 R6, R4 ;  /* 0x0000000400067245 */ /* 0x000fe40000201000 */
[----:B-1----:R-:W-:Y:S02]  /*194d0*/  ISETP.NE.U32.AND P0, PT, R20, RZ, PT ;  /* 0x000000ff1400720c */ /* 0x002fe40003f05070 */
[----:B------:R-:W-:Y:S01]  /*194e0*/  SHF.R.U32.HI R3, RZ, R12, R3 ;  /* 0x0000000cff037219 */ /* 0x000fe20000011603 */
[----:B------:R-:W-:Y:S01]  /*194f0*/  FMUL R6, R6, UR4 ;  /* 0x0000000406067c20 */ /* 0x000fe20008400000 */
[----:B------:R-:W-:Y:S01]  /*19500*/  ISETP.NE.AND.EX P0, PT, R21, RZ, PT, P0 ;  /* 0x000000ff1500720c */ /* 0x000fe20003f05300 */
[----:B------:R-:W1:Y:S01]  /*19510*/  LDC R17, c[0x0][0x148] ;  /* 0x00005200ff117b82 */ /* 0x000e620000000800 */
[----:B---3--:R-:W-:-:S02]  /*19520*/  IMAD R18, R11, R5, R2 ;  /* 0x000000050b127224 */ /* 0x008fc400078e0202 */
[----:B------:R-:W-:-:S05]  /*19530*/  IMAD.MOV.U32 R12, RZ, RZ, -0x1 ;  /* 0xffffffffff0c7424 */ /* 0x000fca00078e00ff */
[----:B------:R-:W2:Y:S01]  /*19540*/  LDC R16, c[0x0][0x600] ;  /* 0x00018000ff107b82 */ /* 0x000ea20000000800 */
[-CC-:B----4-:R-:W-:Y:S02]  /*19550*/  SHF.R.U64 R15, R10, R14.reuse, R3.reuse ;  /* 0x0000000e0a0f7219 */ /* 0x190fe40000001203 */
[----:B------:R-:W-:Y:S02]  /*19560*/  SHF.R.U32.HI R2, RZ, R14, R3 ;  /* 0x0000000eff027219 */ /* 0x000fe40000011603 */
[----:B------:R3:W4:Y:S03]  /*19570*/  F2I.U32.TRUNC.NTZ R14, R6 ;  /* 0x00000006000e7305 */ /* 0x000726000020f000 */
[----:B------:R-:W1:Y:S01]  /*19580*/  LDC R22, c[0x0][0x648] ;  /* 0x00019200ff167b82 */ /* 0x000e620000000800 */
[-C--:B0-----:R-:W-:Y:S02]  /*19590*/  SHF.L.U32 R5, R12, R19.reuse, RZ ;  /* 0x000000130c057219 */ /* 0x081fe400000006ff */
[----:B------:R-:W-:-:S02]  /*195a0*/  SHF.R.U64 R12, R15, R19, R2 ;  /* 0x000000130f0c7219 */ /* 0x000fc40000001202 */
[-C--:B------:R-:W-:Y:S02]  /*195b0*/  SHF.R.U32.HI R3, RZ, R19.reuse, R2 ;  /* 0x00000013ff037219 */ /* 0x080fe40000011602 */
[----:B------:R-:W-:Y:S01]  /*195c0*/  SHF.L.U32 R19, R8, R19, RZ ;  /* 0x0000001308137219 */ /* 0x000fe200000006ff */
[----:B------:R-:W0:Y:S01]  /*195d0*/  LDC R23, c[0x0][0x638] ;  /* 0x00018e00ff177b82 */ /* 0x000e220000000800 */
[----:B------:R-:W-:Y:S02]  /*195e0*/  LOP3.LUT R24, RZ, R5, RZ, 0x33, !PT ;  /* 0x00000005ff187212 */ /* 0x000fe400078e33ff */
[----:B------:R-:W-:-:S05]  /*195f0*/  MOV R2, R12 ;  /* 0x0000000c00027202 */ /* 0x000fca0000000f00 */
[----:B------:R-:W0:Y:S01]  /*19600*/  LDC R25, c[0x0][0x610] ;  /* 0x00018400ff197b82 */ /* 0x000e220000000800 */
[----:B---34-:R-:W-:Y:S05]  /*19610*/  @!P0 BRA `(.L_x_517) ;  /* 0x0000000000288947 */ /* 0x018fea0003800000 */
[----:B------:R-:W3:Y:S02]  /*19620*/  LDC R5, c[0x0][0x64c] ;  /* 0x00019300ff057b82 */ /* 0x000ee40000000800 */
[----:B---3--:R-:W-:-:S05]  /*19630*/  IADD3 R5, P0, R12, R5, RZ ;  /* 0x000000050c057210 */ /* 0x008fca0007f1e0ff */
        /* <DEDUP_REMOVED lines=8> */
.L_x_517:
[----:B------:R-:W3:Y:S01]  /*196c0*/  LDC R5, c[0x0][0x65c] ;  /* 0x00019700ff057b82 */ /* 0x000ee20000000800 */
[----:B-1----:R-:W-:Y:S01]  /*196d0*/  SHF.R.U64 R3, R2, R22, R3 ;  /* 0x0000001602037219 */ /* 0x002fe20000001203 */
[----:B--2---:R-:W-:Y:S01]  /*196e0*/  VIADD R9, R16, 0xffffffff ;  /* 0xffffffff10097836 */ /* 0x004fe20000000000 */
[----:B------:R-:W-:Y:S01]  /*196f0*/  LOP3.LUT R2, R15, R24, RZ, 0xc0, !PT ;  /* 0x000000180f027212 */ /* 0x000fe200078ec0ff */
[----:B------:R-:W-:Y:S02]  /*19700*/  IMAD.MOV R14, RZ, RZ, -R14 ;  /* 0x000000ffff0e7224 */ /* 0x000fe400078e0a0e */
[----:B------:R-:W-:Y:S02]  /*19710*/  IMAD.MOV.U32 R6, RZ, RZ, R13 ;  /* 0x000000ffff067224 */ /* 0x000fe400078e000d */
[----:B------:R-:W-:Y:S01]  /*19720*/  IMAD R7, R19, R3, R2 ;  /* 0x0000000313077224 */ /* 0x000fe200078e0202 */
[----:B---3--:R-:W-:Y:S02]  /*19730*/  ISETP.NE.AND P0, PT, R5, 0x1, PT ;  /* 0x000000010500780c */ /* 0x008fe40003f05270 */
[----:B------:R-:W-:-:S02]  /*19740*/  IADD3 R5, -R3, RZ, RZ ;  /* 0x000000ff03057210 */ /* 0x000fc40007ffe1ff */
[----:B------:R-:W-:-:S03]  /*19750*/  LOP3.LUT R3, R10, R9, RZ, 0xc0, !PT ;  /* 0x000000090a037212 */ /* 0x000fc600078ec0ff */
[----:B0-----:R-:W-:Y:S02]  /*19760*/  IMAD R2, R5, R23, R12 ;  /* 0x0000001705027224 */ /* 0x001fe400078e020c */
[----:B------:R-:W-:Y:S02]  /*19770*/  IMAD.MOV.U32 R5, RZ, RZ, 0x1 ;  /* 0x00000001ff057424 */ /* 0x000fe400078e00ff */
[----:B------:R-:W-:Y:S02]  /*19780*/  IMAD R2, R2, R16, R3 ;  /* 0x0000001002027224 */ /* 0x000fe400078e0203 */
[----:B------:R-:W-:-:S04]  /*19790*/  @P0 IMAD R18, R17, R14, R4 ;  /* 0x0000000e11120224 */ /* 0x000fc800078e0204 */
[----:B------:R-:W-:-:S05]  /*197a0*/  IMAD R7, R7, R25, R18 ;  /* 0x0000001907077224 */ /* 0x000fca00078e0212 */
[----:B------:R-:W-:Y:S02]  /*197b0*/  SEL R12, R2, R7, !P0 ;  /* 0x00000007020c7207 */ /* 0x000fe40004000000 */
[----:B------:R-:W-:-:S07]  /*197c0*/  SEL R7, R7, R2, !P0 ;  /* 0x0000000207077207 */ /* 0x000fce0004000000 */
.L_x_515:
[----:B------:R-:W-:-:S08]  /*197d0*/  NOP ;  /* 0x0000000000007918 */ /* 0x000fd00000000000 */
[----:B------:R-:W0:-:S00]  /*197e0*/  USETMAXREG.DEALLOC.CTAPOOL 0x28 ;  /* 0x00000028000079c8 */ /* 0x000e0000080e0500 */
[----:B0-----:R-:W-:-:S13]  /*197f0*/  ISETP.NE.AND P0, PT, R0, RZ, PT ;  /* 0x000000ff0000720c */ /* 0x001fda0003f05270 */
[----:B------:R-:W-:Y:S05]  /*19800*/  @P0 EXIT ;  /* 0x000000000000094d */ /* 0x000fea0003800000 */
[----:B------:R-:W-:Y:S01]  /*19810*/  LOP3.LUT P0, RZ, R5, 0xff, RZ, 0xc0, !PT ;  /* 0x000000ff05ff7812 */ /* 0x000fe2000780c0ff */
[----:B------:R-:W-:Y:S01]  /*19820*/  IMAD.MOV.U32 R0, RZ, RZ, RZ ;  /* 0x000000ffff007224 */ /* 0x000fe200078e00ff */
[----:B------:R-:W-:-:S11]  /*19830*/  MOV R8, 0x1 ;  /* 0x0000000100087802 */ /* 0x000fd60000000f00 */
[----:B------:R-:W-:Y:S05]  /*19840*/  @!P0 BRA `(.L_x_518) ;  /* 0x0000000c00588947 */ /* 0x000fea0003800000 */
[----:B------:R-:W2:Y:S01]  /*19850*/  LDL R2, [R1+0xa0] ;  /* 0x0000a00001027983 */ /* 0x000ea20000100800 */
[----:B------:R-:W0:Y:S01]  /*19860*/  LDC R0, c[0x0][0x28c] ;  /* 0x0000a300ff007b82 */ /* 0x000e220000000800 */
[----:B------:R-:W-:Y:S01]  /*19870*/  ULDC UR5, c[0x0][0x600] ;  /* 0x0001800000057ab9 */ /* 0x000fe20000000800 */
[----:B------:R-:W-:Y:S01]  /*19880*/  ULDC UR4, c[0x0][0xc] ;  /* 0x0000030000047ab9 */ /* 0x000fe20000000800 */
[----:B------:R-:W1:Y:S01]  /*19890*/  S2R R4, SR_TID.X ;  /* 0x0000000000047919 */ /* 0x000e620000002100 */
[----:B------:R-:W-:Y:S01]  /*198a0*/  UIADD3 UR16, UR5, -0x1, URZ ;  /* 0xffffffff05107890 */ /* 0x000fe2000fffe03f */
[----:B------:R-:W-:Y:S01]  /*198b0*/  BSSY B0, `(.L_x_518) ;  /* 0x00000cf000007945 */ /* 0x000fe20003800000 */
[----:B------:R-:W-:Y:S01]  /*198c0*/  ULDC UR6, c[0x0][0x658] ;  /* 0x0001960000067ab9 */ /* 0x000fe20000000800 */
[----:B------:R-:W-:Y:S01]  /*198d0*/  ULDC UR5, c[0x0][0x10] ;  /* 0x0000040000057ab9 */ /* 0x000fe20000000800 */
[----:B------:R-:W-:Y:S01]  /*198e0*/  UMOV UR7, 0xffffffff ;  /* 0xffffffff00077882 */ /* 0x000fe20000000000 */
[----:B------:R-:W-:Y:S01]  /*198f0*/  UMOV UR8, 0x1 ;  /* 0x0000000100087882 */ /* 0x000fe20000000000 */
[----:B------:R-:W-:Y:S01]  /*19900*/  UIMAD.WIDE.U32 UR4, UR4, UR5, URZ ;  /* 0x00000005040472a5 */ /* 0x000fe2000f8e003f */
[----:B------:R-:W-:Y:S01]  /*19910*/  MOV R10, 0x1 ;  /* 0x00000001000a7802 */ /* 0x000fe20000000f00 */
[----:B------:R-:W-:Y:S01]  /*19920*/  USHF.L.U32 UR7, UR7, UR6, URZ ;  /* 0x0000000607077299 */ /* 0x000fe2000800063f */
[----:B------:R-:W-:Y:S01]  /*19930*/  IMAD.MOV.U32 R8, RZ, RZ, 0x1 ;  /* 0x00000001ff087424 */ /* 0x000fe200078e00ff */
[----:B------:R-:W-:-:S02]  /*19940*/  USHF.L.U32 UR18, UR8, UR6, URZ ;  /* 0x0000000608127299 */ /* 0x000fc4000800063f */
[----:B------:R-:W-:Y:S01]  /*19950*/  ULOP3.LUT UR17, URZ, UR7, URZ, 0x33, !UPT ;  /* 0x000000073f117292 */ /* 0x000fe2000f8e333f */
[----:B------:R-:W-:Y:S01]  /*19960*/  ULDC UR6, c[0x0][0x14] ;  /* 0x0000050000067ab9 */ /* 0x000fe20000000800 */
[----:B------:R-:W-:Y:S01]  /*19970*/  ULDC.64 UR22, c[0x0][0x198] ;  /* 0x0000660000167ab9 */ /* 0x000fe20000000a00 */
[----:B------:R-:W-:Y:S02]  /*19980*/  UIMAD.WIDE.U32 UR20, UR4, UR6, URZ ;  /* 0x00000006041472a5 */ /* 0x000fe4000f8e003f */
[----:B------:R-:W-:Y:S01]  /*19990*/  UIMAD UR13, UR5, UR6, URZ ;  /* 0x00000006050d72a4 */ /* 0x000fe2000f8e023f */
[----:B0-----:R-:W-:-:S03]  /*199a0*/  VIADD R0, R0, 0x7f ;  /* 0x0000007f00007836 */ /* 0x001fc60000000000 */
[----:B------:R-:W-:Y:S02]  /*199b0*/  UIADD3 UR13, UR21, UR13, URZ ;  /* 0x0000000d150d7290 */ /* 0x000fe4000fffe03f */
[----:B------:R-:W-:-:S04]  /*199c0*/  SHF.R.S32.HI R3, RZ, 0x1f, R0 ;  /* 0x0000001fff037819 */ /* 0x000fc80000011400 */
[----:B------:R-:W-:Y:S01]  /*199d0*/  LEA.HI R3, R3, R0, RZ, 0x7 ;  /* 0x0000000003037211 */ /* 0x000fe200078f38ff */
[----:B------:R-:W-:Y:S01]  /*199e0*/  IMAD.MOV.U32 R0, RZ, RZ, RZ ;  /* 0x000000ffff007224 */ /* 0x000fe200078e00ff */
[C---:B-1----:R-:W-:Y:S02]  /*199f0*/  LOP3.LUT P2, RZ, R4.reuse, 0x7f, RZ, 0xc0, !PT ;  /* 0x0000007f04ff7812 */ /* 0x042fe4000784c0ff */
[----:B------:R-:W-:Y:S02]  /*19a00*/  LOP3.LUT P0, RZ, R4, 0x1f, RZ, 0xc0, !PT ;  /* 0x0000001f04ff7812 */ /* 0x000fe4000780c0ff */
[----:B------:R-:W-:Y:S02]  /*19a10*/  SHF.R.S32.HI R11, RZ, 0x7, R3 ;  /* 0x00000007ff0b7819 */ /* 0x000fe40000011403 */
[----:B------:R-:W-:Y:S02]  /*19a20*/  PLOP3.LUT P0, PT, P0, P2, PT, 0x8a, 0x0 ;  /* 0x000000000000781c */ /* 0x000fe40000705172 */
[----:B------:R-:W-:-:S02]  /*19a30*/  IADD3 R9, R11, 0x1, RZ ;  /* 0x000000010b097810 */ /* 0x000fc40007ffe0ff */
[----:B--2---:R-:W-:-:S09]  /*19a40*/  LOP3.LUT R13, R2, 0x2, RZ, 0xfc, !PT ;  /* 0x00000002020d7812 */ /* 0x004fd200078efcff */
.L_x_530:
[----:B------:R-:W-:-:S03]  /*19a50*/  UMOV UR4, 0xffffffff ;  /* 0xffffffff00047882 */ /* 0x000fc60000000000 */
[----:B------:R-:W-:Y:S05]  /*19a60*/  BRA.DIV UR4, `(.L_x_519) ;  /* 0x0000000e04bc7947 */ /* 0x000fea000b800000 */
[----:B------:R-:W-:-:S13]  /*19a70*/  ELECT P6, URZ, PT ;  /* 0x00000000003f782f */ /* 0x000fda00038c0000 */
.L_x_541:
[----:B------:R-:W0:Y:S01]  /*19a80*/  LDC R2, c[0x0][0x28c] ;  /* 0x0000a300ff027b82 */ /* 0x000e220000000800 */
[----:B------:R-:W-:Y:S01]  /*19a90*/  BSSY B1, `(.L_x_520) ;  /* 0x0000037000017945 */ /* 0x000fe20003800000 */
[----:B0-----:R-:W-:-:S13]  /*19aa0*/  ISETP.LT.OR P6, PT, R2, 0x1, !P6 ;  /* 0x000000010200780c */ /* 0x001fda00077c1670 */
[----:B------:R-:W-:Y:S05]  /*19ab0*/  @P6 BRA `(.L_x_521) ;  /* 0x0000000000d06947 */ /* 0x000fea0003800000 */
[----:B------:R-:W-:Y:S01]  /*19ac0*/  IMAD R14, R12, 0xf0, RZ ;  /* 0x000000f00c0e7824 */ /* 0x000fe200078e02ff */
[----:B------:R-:W-:Y:S01]  /*19ad0*/  MOV R3, R8 ;  /* 0x0000000800037202 */ /* 0x000fe20000000f00 */
[----:B------:R-:W-:Y:S02]  /*19ae0*/  IMAD R15, R7, 0xc0, RZ ;  /* 0x000000c0070f7824 */ /* 0x000fe400078e02ff */
[----:B------:R-:W-:Y:S02]  /*19af0*/  IMAD.MOV.U32 R16, RZ, RZ, RZ ;  /* 0x000000ffff107224 */ /* 0x000fe400078e00ff */
[----:B------:R-:W-:Y:S02]  /*19b00*/  IMAD.MOV.U32 R2, RZ, RZ, R9 ;  /* 0x000000ffff027224 */ /* 0x000fe400078e0009 */
[----:B------:R-:W-:-:S07]  /*19b10*/  IMAD.MOV.U32 R4, RZ, RZ, R0 ;  /* 0x000000ffff047224 */ /* 0x000fce00078e0000 */
.L_x_525:
[----:B------:R-:W0:Y:S01]  /*19b20*/  S2R R12, SR_CgaCtaId ;  /* 0x00000000000c7919 */ /* 0x000e220000008800 */
[----:B------:R-:W-:Y:S01]  /*19b30*/  MOV R5, 0x400 ;  /* 0x0000040000057802 */ /* 0x000fe20000000f00 */
[----:B------:R-:W1:Y:S03]  /*19b40*/  @!P2 LDC R7, c[0x0][0x500] ;  /* 0x00014000ff07ab82 */ /* 0x000e660000000800 */
[----:B0-----:R-:W-:Y:S02]  /*19b50*/  LEA R17, R12, R5, 0x18 ;  /* 0x000000050c117211 */ /* 0x001fe400078ec0ff */
[----:B------:R-:W-:-:S03]  /*19b60*/  SHF.L.U32 R5, R3, 0x1f, RZ ;  /* 0x0000001f03057819 */ /* 0x000fc600000006ff */
[----:B------:R-:W-:-:S04]  /*19b70*/  IMAD R12, R4, 0x8, R17 ;  /* 0x00000008040c7824 */ /* 0x000fc800078e0211 */
[----:B------:R-:W0:Y:S02]  /*19b80*/  SYNCS.PHASECHK.TRANS64.TRYWAIT P1, [R12+URZ+0x20], R5 ;  /* 0x000020050c0075a7 */ /* 0x000e24000802017f */
[----:B01----:R-:W-:Y:S05]  /*19b90*/  @!P1 BRA `(.L_x_522) ;  /* 0x0000000c00909947 */ /* 0x003fea0003800000 */
.L_x_542:
[----:B0-----:R-:W-:Y:S01]  /*19ba0*/  PRMT R5, R13, 0x9910, RZ ;  /* 0x000099100d057816 */ /* 0x001fe200000000ff */
[----:B------:R0:W-:Y:S03]  /*19bb0*/  @!P2 SYNCS.ARRIVE.TRANS64 RZ, [R12+URZ], R7 ;  /* 0x000000070cffa9a7 */ /* 0x0001e6000800003f */
[----:B------:R-:W-:-:S13]  /*19bc0*/  ISETP.NE.AND P1, PT, R5, 0x2, PT ;  /* 0x000000020500780c */ /* 0x000fda0003f25270 */
[----:B0-----:R-:W-:Y:S05]  /*19bd0*/  @P1 BRA `(.L_x_523) ;  /* 0x0000000000041947 */ /* 0x001fea0003800000 */
[----:B------:R-:W-:Y:S01]  /*19be0*/  BPT.TRAP 0x1 ;  /* 0x000000040000795c */ /* 0x000fe20000300000 */
.L_x_523:
[----:B------:R-:W-:Y:S05]  /*19bf0*/  @P0 BRA `(.L_x_524) ;  /* 0x0000000000040947 */ /* 0x000fea0003800000 */
[----:B------:R-:W-:Y:S01]  /*19c00*/  BPT.TRAP 0x1 ;  /* 0x000000040000795c */ /* 0x000fe20000300000 */
.L_x_524:
[--C-:B------:R-:W-:Y:S01]  /*19c10*/  IMAD R5, R4, 0x6000, R17.reuse ;  /* 0x0000600004057824 */ /* 0x100fe200078e0211 */
[----:B------:R-:W-:Y:S01]  /*19c20*/  R2UR UR9, R12 ;  /* 0x000000000c0972ca */ /* 0x000fe200000e0000 */
[----:B------:R-:W-:Y:S01]  /*19c30*/  IMAD R17, R4, 0x7800, R17 ;  /* 0x0000780004117824 */ /* 0x000fe200078e0211 */
[----:B------:R-:W-:Y:S01]  /*19c40*/  UIADD3 UR4, UP0, UR22, 0xf0, URZ ;  /* 0x000000f016047890 */ /* 0x000fe2000ff1e03f */
[----:B------:R-:W-:Y:S01]  /*19c50*/  VIADD R2, R2, 0xffffffff ;  /* 0xffffffff02027836 */ /* 0x000fe20000000000 */
[----:B------:R-:W-:Y:S01]  /*19c60*/  R2UR UR5, R5 ;  /* 0x00000000050572ca */ /* 0x000fe200000e0000 */
[----:B------:R-:W-:Y:S01]  /*19c70*/  UIADD3 UR24, UP1, UR22, 0x1f0, URZ ;  /* 0x000001f016187890 */ /* 0x000fe2000ff3e03f */
[----:B------:R-:W-:Y:S01]  /*19c80*/  R2UR UR8, R17 ;  /* 0x00000000110872ca */ /* 0x000fe200000e0000 */
[----:B------:R-:W-:Y:S01]  /*19c90*/  UMOV UR6, 0x0 ;  /* 0x0000000000067882 */ /* 0x000fe20000000000 */
[----:B------:R-:W-:Y:S01]  /*19ca0*/  R2UR UR11, R15 ;  /* 0x000000000f0b72ca */ /* 0x000fe200000e0000 */
[----:B------:R-:W-:Y:S01]  /*19cb0*/  UIADD3.X UR25, URZ, UR23, URZ, UP1, !UPT ;  /* 0x000000173f197290 */ /* 0x000fe20008ffe43f */
[----:B------:R-:W-:Y:S01]  /*19cc0*/  R2UR UR10, R16 ;  /* 0x00000000100a72ca */ /* 0x000fe200000e0000 */
[----:B------:R-:W-:Y:S01]  /*19cd0*/  UMOV UR7, 0x10000000 ;  /* 0x1000000000077882 */ /* 0x000fe20000000000 */
[----:B------:R-:W-:Y:S01]  /*19ce0*/  R2UR UR12, R6 ;  /* 0x00000000060c72ca */ /* 0x000fe200000e0000 */
[----:B------:R-:W-:Y:S01]  /*19cf0*/  VIADD R16, R16, 0x80 ;  /* 0x0000008010107836 */ /* 0x000fe20000000000 */
[----:B------:R-:W-:-:S02]  /*19d00*/  R2UR UR19, R14 ;  /* 0x000000000e1372ca */ /* 0x000fc400000e0000 */
[----:B------:R-:W-:Y:S01]  /*19d10*/  ISETP.GT.AND P3, PT, R2, 0x1, PT ;  /* 0x000000010200780c */ /* 0x000fe20003f64270 */
[----:B------:R-:W-:Y:S01]  /*19d20*/  UIADD3 UR14, UR5, 0x100, URZ ;  /* 0x00000100050e7890 */ /* 0x000fe2000fffe03f */
[----:B------:R-:W-:Y:S01]  /*19d30*/  IADD3 R4, R4, 0x1, RZ ;  /* 0x0000000104047810 */ /* 0x000fe20007ffe0ff */
[----:B------:R-:W-:Y:S02]  /*19d40*/  UIADD3.X UR5, URZ, UR23, URZ, UP0, !UPT ;  /* 0x000000173f057290 */ /* 0x000fe400087fe43f */
[----:B------:R-:W-:Y:S01]  /*19d50*/  UIADD3 UR15, UR8, 0x18100, URZ ;  /* 0x00018100080f7890 */ /* 0x000fe2000fffe03f */
[----:B------:R-:W-:Y:S02]  /*19d60*/  ISETP.NE.AND P1, PT, R4, 0x4, PT ;  /* 0x000000040400780c */ /* 0x000fe40003f25270 */
[----:B------:R-:W-:Y:S02]  /*19d70*/  UMOV UR8, UR14 ;  /* 0x0000000e00087c82 */ /* 0x000fe40008000000 */
[----:B------:R-:W-:-:S02]  /*19d80*/  SEL R12, RZ, 0x1, P1 ;  /* 0x00000001ff0c7807 */ /* 0x000fc40000800000 */
[----:B------:R0:W-:Y:S01]  /*19d90*/  UTMALDG.3D [UR8], [UR4], desc[UR6] ;  /* 0x00000608040075b4 */ /* 0x0001e20008011000 */
[----:B------:R-:W-:Y:S02]  /*19da0*/  SEL R4, R4, RZ, P1 ;  /* 0x000000ff04047207 */ /* 0x000fe40000800000 */
[----:B------:R-:W-:Y:S01]  /*19db0*/  LOP3.LUT R3, R3, R12, RZ, 0x3c, !PT ;  /* 0x0000000c03037212 */ /* 0x000fe200078e3cff */
[----:B0-----:R-:W-:Y:S01]  /*19dc0*/  UMOV UR8, UR15 ;  /* 0x0000000f00087c82 */ /* 0x001fe20008000000 */
[----:B------:R-:W-:Y:S02]  /*19dd0*/  UMOV UR11, UR19 ;  /* 0x00000013000b7c82 */ /* 0x000fe40008000000 */
[----:B------:R0:W-:Y:S02]  /*19de0*/  UTMALDG.3D [UR8], [UR24], desc[UR6] ;  /* 0x00000608180075b4 */ /* 0x0001e40008011000 */
[----:B0-----:R-:W-:Y:S05]  /*19df0*/  @P3 BRA `(.L_x_525) ;  /* 0xfffffffc00483947 */ /* 0x001fea000383ffff */
.L_x_521:
[----:B------:R-:W-:Y:S05]  /*19e00*/  BSYNC B1 ;  /* 0x0000000000017941 */ /* 0x000fea0003800000 */
.L_x_520:
[----:B------:R-:W2:Y:S01]  /*19e10*/  LDL.LU R18, [R1+0xa4] ;  /* 0x0000a40001127983 */ /* 0x000ea20000300800 */
[----:B------:R-:W-:Y:S01]  /*19e20*/  LOP3.LUT P3, RZ, R10, 0xff, RZ, 0xc0, !PT ;  /* 0x000000ff0aff7812 */ /* 0x000fe2000786c0ff */
[----:B------:R-:W-:Y:S02]  /*19e30*/  ULDC.64 UR4, c[0x0][0x650] ;  /* 0x0001940000047ab9 */ /* 0x000fe40000000a00 */
[----:B------:R-:W3:Y:S01]  /*19e40*/  LDL.LU R17, [R1+0xa8] ;  /* 0x0000a80001117983 */ /* 0x000ee20000300800 */
[----:B------:R-:W-:Y:S01]  /*19e50*/  IADD3 R0, R11, R0, RZ ;  /* 0x000000000b007210 */ /* 0x000fe20007ffe0ff */
[----:B------:R-:W-:Y:S01]  /*19e60*/  BSSY B1, `(.L_x_526) ;  /* 0x0000071000017945 */ /* 0x000fe20003800000 */
[----:B------:R-:W-:Y:S01]  /*19e70*/  IMAD.MOV.U32 R7, RZ, RZ, -0x1 ;  /* 0xffffffffff077424 */ /* 0x000fe200078e00ff */
[----:B------:R-:W-:Y:S01]  /*19e80*/  MOV R6, 0xffffffff ;  /* 0xffffffff00067802 */ /* 0x000fe20000000f00 */
[----:B------:R-:W-:Y:S01]  /*19e90*/  IMAD.MOV.U32 R12, RZ, RZ, -0x1 ;  /* 0xffffffffff0c7424 */ /* 0x000fe200078e00ff */
[----:B------:R-:W-:-:S02]  /*19ea0*/  ISETP.GT.U32.AND P1, PT, R0, 0x3, PT ;  /* 0x000000030000780c */ /* 0x000fc40003f24070 */
[----:B------:R-:W-:Y:S02]  /*19eb0*/  SHF.R.U32.HI R2, RZ, 0x2, R0 ;  /* 0x00000002ff027819 */ /* 0x000fe40000011600 */
[----:B------:R-:W0:Y:S01]  /*19ec0*/  @P3 S2R R4, SR_CgaCtaId ;  /* 0x0000000000043919 */ /* 0x000e220000008800 */
[----:B------:R-:W-:Y:S02]  /*19ed0*/  @P3 MOV R3, 0x400 ;  /* 0x0000040000033802 */ /* 0x000fe40000000f00 */
[----:B------:R-:W-:Y:S02]  /*19ee0*/  ISETP.LT.U32.AND P1, PT, R11, 0x4, P1 ;  /* 0x000000040b00780c */ /* 0x000fe40000f21070 */
[----:B------:R-:W-:Y:S02]  /*19ef0*/  LOP3.LUT R2, R2, 0x1, RZ, 0xc0, !PT ;  /* 0x0000000102027812 */ /* 0x000fe400078ec0ff */
[----:B------:R-:W-:Y:S02]  /*19f00*/  LOP3.LUT R0, R0, 0x3, RZ, 0xc0, !PT ;  /* 0x0000000300007812 */ /* 0x000fe400078ec0ff */
[----:B------:R-:W-:-:S02]  /*19f10*/  PRMT R10, RZ, 0x7610, R10 ;  /* 0x00007610ff0a7816 */ /* 0x000fc4000000000a */
[----:B0-----:R-:W-:-:S04]  /*19f20*/  @P3 LEA R3, R4, R3, 0x18 ;  /* 0x0000000304033211 */ /* 0x001fc800078ec0ff */
[----:B------:R0:W-:Y:S01]  /*19f30*/  @P3 SYNCS.ARRIVE.TRANS64.A1T0 RZ, [R3+URZ+0x58], RZ ;  /* 0x000058ff03ff39a7 */ /* 0x0001e2000810003f */
[----:B------:R-:W-:-:S04]  /*19f40*/  ISETP.NE.U32.AND P3, PT, R2, 0x1, PT ;  /* 0x000000010200780c */ /* 0x000fc80003f65070 */
[----:B------:R-:W-:Y:S02]  /*19f50*/  ISETP.GT.U32.AND P3, PT, R11, 0x3, !P3 ;  /* 0x000000030b00780c */ /* 0x000fe40005f64070 */
[----:B0-----:R-:W-:Y:S02]  /*19f60*/  SEL R3, RZ, 0x1, !P1 ;  /* 0x00000001ff037807 */ /* 0x001fe40004800000 */
[----:B------:R-:W-:-:S04]  /*19f70*/  SEL R2, RZ, 0x1, !P3 ;  /* 0x00000001ff027807 */ /* 0x000fc80005800000 */
[----:B------:R-:W-:Y:S02]  /*19f80*/  LOP3.LUT R8, R2, R8, R3, 0x96, !PT ;  /* 0x0000000802087212 */ /* 0x000fe400078e9603 */
[----:B------:R-:W-:Y:S02]  /*19f90*/  PRMT R2, RZ, 0x7610, R2 ;  /* 0x00007610ff027816 */ /* 0x000fe40000000002 */
[----:B---3--:R-:W-:-:S04]  /*19fa0*/  IADD3 R17, P4, R17, UR20, RZ ;  /* 0x0000001411117c10 */ /* 0x008fc8000ff9e0ff */
[----:B--2---:R-:W-:Y:S01]  /*19fb0*/  IADD3.X R18, R18, UR13, RZ, P4, !PT ;  /* 0x0000000d12127c10 */ /* 0x004fe2000a7fe4ff */
[----:B------:R0:W-:Y:S01]  /*19fc0*/  STL [R1+0xa8], R17 ;  /* 0x0000a81101007387 */ /* 0x0001e20000100800 */
[----:B------:R-:W-:-:S03]  /*19fd0*/  ISETP.GE.U32.AND P4, PT, R17, UR4, PT ;  /* 0x0000000411007c0c */ /* 0x000fc6000bf86070 */
[----:B------:R0:W-:Y:S01]  /*19fe0*/  STL [R1+0xa4], R18 ;  /* 0x0000a41201007387 */ /* 0x0001e20000100800 */
[----:B------:R-:W-:-:S13]  /*19ff0*/  ISETP.GE.U32.AND.EX P1, PT, R18, UR5, PT, P4 ;  /* 0x0000000512007c0c */ /* 0x000fda000bf26140 */
[----:B0-----:R-:W-:Y:S05]  /*1a000*/  @P1 BRA `(.L_x_527) ;  /* 0x0000000400581947 */ /* 0x001fea0003800000 */
[----:B------:R-:W-:Y:S01]  /*1a010*/  ULDC.64 UR4, c[0x0][0x628] ;  /* 0x00018a0000047ab9 */ /* 0x000fe20000000a00 */
[----:B------:R-:W0:Y:S01]  /*1a020*/  S2R R14, SR_CTAID.X ;  /* 0x00000000000e7919 */ /* 0x000e220000002500 */
[----:B------:R-:W-:Y:S01]  /*1a030*/  ISETP.NE.U32.AND P1, PT, RZ, UR4, PT ;  /* 0x00000004ff007c0c */ /* 0x000fe2000bf25070 */
[----:B------:R-:W-:Y:S01]  /*1a040*/  ULDC UR7, c[0x0][0x630] ;  /* 0x00018c0000077ab9 */ /* 0x000fe20000000800 */
[----:B------:R-:W-:Y:S01]  /*1a050*/  IMAD.MOV.U32 R2, RZ, RZ, R17 ;  /* 0x000000ffff027224 */ /* 0x000fe200078e0011 */
[----:B------:R-:W1:Y:S01]  /*1a060*/  S2R R12, SR_CTAID.Y ;  /* 0x00000000000c7919 */ /* 0x000e620000002600 */
[----:B------:R-:W-:Y:S01]  /*1a070*/  ISETP.NE.AND.EX P1, PT, RZ, UR5, PT, P1 ;  /* 0x00000005ff007c0c */ /* 0x000fe2000bf25310 */
[----:B------:R-:W-:-:S12]  /*1a080*/  IMAD.MOV.U32 R3, RZ, RZ, R18 ;  /* 0x000000ffff037224 */ /* 0x000fd800078e0012 */
[----:B------:R-:W-:Y:S05]  /*1a090*/  @!P1 BRA `(.L_x_528) ;  /* 0x0000000000289947 */ /* 0x000fea0003800000 */
[----:B------:R-:W-:Y:S02]  /*1a0a0*/  ULDC UR6, c[0x0][0x634] ;  /* 0x00018d0000067ab9 */ /* 0x000fe40000000800 */
[----:B------:R-:W-:-:S04]  /*1a0b0*/  IADD3 R7, P1, R17, UR6, RZ ;  /* 0x0000000611077c10 */ /* 0x000fc8000ff3e0ff */
[----:B------:R-:W-:-:S05]  /*1a0c0*/  IADD3.X R15, RZ, R18, RZ, P1, !PT ;  /* 0x00000012ff0f7210 */ /* 0x000fca0000ffe4ff */
[----:B------:R-:W-:-:S04]  /*1a0d0*/  IMAD.WIDE.U32 R4, R15, UR4, RZ ;  /* 0x000000040f047c25 */ /* 0x000fc8000f8e00ff */
[----:B------:R-:W-:-:S04]  /*1a0e0*/  IMAD.WIDE.U32 R4, P1, R7, UR5, R4 ;  /* 0x0000000507047c25 */ /* 0x000fc8000f820004 */
[----:B------:R-:W-:-:S04]  /*1a0f0*/  IMAD.WIDE.U32 R6, R7, UR4, RZ ;  /* 0x0000000407067c25 */ /* 0x000fc8000f8e00ff */
[----:B------:R-:W-:Y:S01]  /*1a100*/  IMAD.X R3, RZ, RZ, RZ, P1 ;  /* 0x000000ffff037224 */ /* 0x000fe200008e06ff */
[----:B------:R-:W-:Y:S01]  /*1a110*/  IADD3 RZ, P1, R7, R4, RZ ;  /* 0x0000000407ff7210 */ /* 0x000fe20007f3e0ff */
[----:B------:R-:W-:-:S04]  /*1a120*/  IMAD.MOV.U32 R2, RZ, RZ, R5 ;  /* 0x000000ffff027224 */ /* 0x000fc800078e0005 */
[----:B------:R-:W-:-:S08]  /*1a130*/  IMAD.WIDE.U32.X R2, R15, UR5, R2, P1 ;  /* 0x000000050f027c25 */ /* 0x000fd000088e0402 */
.L_x_528:
[--C-:B------:R-:W-:Y:S01]  /*1a140*/  SHF.R.U64 R6, R2, UR7, R3.reuse ;  /* 0x0000000702067c19 */ /* 0x100fe20008001203 */
[----:B------:R-:W-:Y:S01]  /*1a150*/  ULDC.64 UR4, c[0x0][0x620] ;  /* 0x0001880000047ab9 */ /* 0x000fe20000000a00 */
[----:B------:R-:W-:Y:S01]  /*1a160*/  SHF.R.U32.HI R2, RZ, UR7, R3 ;  /* 0x00000007ff027c19 */ /* 0x000fe20008011603 */
[----:B------:R-:W-:Y:S01]  /*1a170*/  IMAD.MOV.U32 R3, RZ, RZ, R18 ;  /* 0x000000ffff037224 */ /* 0x000fe200078e0012 */
[----:B------:R-:W-:Y:S01]  /*1a180*/  IADD3 R5, P1, RZ, -R6, RZ ;  /* 0x80000006ff057210 */ /* 0x000fe20007f3e0ff */
[----:B------:R-:W2:Y:S01]  /*1a190*/  LDC R21, c[0x0][0x144] ;  /* 0x00005100ff157b82 */ /* 0x000ea20000000800 */
[----:B0-----:R-:W-:Y:S01]  /*1a1a0*/  I2FP.F32.U32 R7, R14 ;  /* 0x0000000e00077245 */ /* 0x001fe20000201000 */
[----:B------:R-:W-:Y:S01]  /*1a1b0*/  ULDC.64 UR8, c[0x0][0x640] ;  /* 0x0001900000087ab9 */ /* 0x000fe20000000a00 */
[----:B------:R-:W-:Y:S01]  /*1a1c0*/  IADD3.X R2, RZ, ~R2, RZ, P1, !PT ;  /* 0x80000002ff027210 */ /* 0x000fe20000ffe4ff */
[----:B------:R-:W-:Y:S01]  /*1a1d0*/  ULDC UR6, c[0x0][0x608] ;  /* 0x0001820000067ab9 */ /* 0x000fe20000000800 */
[----:B------:R-:W-:-:S03]  /*1a1e0*/  ISETP.NE.U32.AND P1, PT, RZ, UR8, PT ;  /* 0x00000008ff007c0c */ /* 0x000fc6000bf25070 */
[----:B------:R-:W-:Y:S01]  /*1a1f0*/  IMAD R4, R2, UR4, RZ ;  /* 0x0000000402047c24 */ /* 0x000fe2000f8e02ff */
[----:B------:R-:W-:Y:S01]  /*1a200*/  ISETP.NE.AND.EX P1, PT, RZ, UR9, PT, P1 ;  /* 0x00000009ff007c0c */ /* 0x000fe2000bf25310 */
[----:B------:R-:W-:Y:S02]  /*1a210*/  IMAD.MOV.U32 R2, RZ, RZ, R17 ;  /* 0x000000ffff027224 */ /* 0x000fe400078e0011 */
[----:B------:R-:W0:Y:S02]  /*1a220*/  LDC R17, c[0x0][0x148] ;  /* 0x00005200ff117b82 */ /* 0x000e240000000800 */
[----:B------:R-:W-:Y:S01]  /*1a230*/  IMAD.WIDE.U32 R2, R5, UR4, R2 ;  /* 0x0000000405027c25 */ /* 0x000fe2000f8e0002 */
[----:B------:R-:W-:-:S03]  /*1a240*/  ULDC UR4, c[0x0][0x150] ;  /* 0x0000540000047ab9 */ /* 0x000fc60000000800 */
[----:B------:R-:W-:Y:S02]  /*1a250*/  IMAD R5, R5, UR5, R4 ;  /* 0x0000000505057c24 */ /* 0x000fe4000f8e0204 */
[----:B------:R-:W-:Y:S01]  /*1a260*/  FMUL R4, R7, UR4 ;  /* 0x0000000407047c20 */ /* 0x000fe20008400000 */
[----:B------:R-:W-:Y:S01]  /*1a270*/  ULDC UR4, c[0x0][0x618] ;  /* 0x0001860000047ab9 */ /* 0x000fe20000000800 */
[----:B------:R-:W-:Y:S01]  /*1a280*/  ULDC UR5, c[0x0][0x154] ;  /* 0x0000550000057ab9 */ /* 0x000fe20000000800 */
[----:B------:R-:W-:-:S03]  /*1a290*/  IADD3 R3, R3, R5, RZ ;  /* 0x0000000503037210 */ /* 0x000fc60007ffe0ff */
[----:B------:R-:W3:Y:S01]  /*1a2a0*/  F2I.U32.TRUNC.NTZ R4, R4 ;  /* 0x0000000400047305 */ /* 0x000ee2000020f000 */
[----:B------:R-:W-:Y:S02]  /*1a2b0*/  SHF.R.U64 R7, R2, UR4, R3 ;  /* 0x0000000402077c19 */ /* 0x000fe40008001203 */
[----:B-1----:R-:W-:-:S05]  /*1a2c0*/  I2FP.F32.U32 R2, R12 ;  /* 0x0000000c00027245 */ /* 0x002fca0000201000 */
[----:B------:R-:W-:Y:S01]  /*1a2d0*/  FMUL R18, R2, UR5 ;  /* 0x0000000502127c20 */ /* 0x000fe20008400000 */
[----:B------:R-:W-:Y:S01]  /*1a2e0*/  SHF.R.U32.HI R2, RZ, UR4, R3 ;  /* 0x00000004ff027c19 */ /* 0x000fe20008011603 */
[----:B------:R-:W-:-:S03]  /*1a2f0*/  ULDC UR4, c[0x0][0x658] ;  /* 0x0001960000047ab9 */ /* 0x000fc60000000800 */
[--C-:B------:R-:W-:Y:S01]  /*1a300*/  SHF.R.U64 R16, R7, UR6, R2.reuse ;  /* 0x0000000607107c19 */ /* 0x100fe20008001202 */
[----:B------:R-:W1:Y:S01]  /*1a310*/  F2I.U32.TRUNC.NTZ R18, R18 ;  /* 0x0000001200127305 */ /* 0x000e62000020f000 */
[----:B------:R-:W-:Y:S01]  /*1a320*/  SHF.R.U32.HI R3, RZ, UR6, R2 ;  /* 0x00000006ff037c19 */ /* 0x000fe20008011602 */
[----:B---3--:R-:W-:-:S03]  /*1a330*/  IMAD.MOV R4, RZ, RZ, -R4 ;  /* 0x000000ffff047224 */ /* 0x008fc600078e0a04 */
[--C-:B------:R-:W-:Y:S01]  /*1a340*/  SHF.R.U64 R15, R16, UR4, R3.reuse ;  /* 0x00000004100f7c19 */ /* 0x100fe20008001203 */
[----:B--2---:R-:W-:Y:S01]  /*1a350*/  IMAD R14, R21, R4, R14 ;  /* 0x00000004150e7224 */ /* 0x004fe200078e020e */
[----:B------:R-:W-:-:S03]  /*1a360*/  SHF.R.U32.HI R19, RZ, UR4, R3 ;  /* 0x00000004ff137c19 */ /* 0x000fc60008011603 */
[----:B------:R-:W-:Y:S01]  /*1a370*/  IMAD.MOV.U32 R2, RZ, RZ, R15 ;  /* 0x000000ffff027224 */ /* 0x000fe200078e000f */
[----:B------:R-:W-:Y:S01]  /*1a380*/  MOV R3, R19 ;  /* 0x0000001300037202 */ /* 0x000fe20000000f00 */
[----:B------:R-:W-:Y:S06]  /*1a390*/  @!P1 BRA `(.L_x_529) ;  /* 0x0000000000289947 */ /* 0x000fec0003800000 */
[----:B------:R-:W-:Y:S02]  /*1a3a0*/  ULDC UR4, c[0x0][0x64c] ;  /* 0x0001930000047ab9 */ /* 0x000fe40000000800 */
[----:B------:R-:W-:-:S05]  /*1a3b0*/  IADD3 R3, P1, R15, UR4, RZ ;  /* 0x000000040f037c10 */ /* 0x000fca000ff3e0ff */
[----:B------:R-:W-:-:S04]  /*1a3c0*/  IMAD.X R19, RZ, RZ, R19, P1 ;  /* 0x000000ffff137224 */ /* 0x000fc800008e0613 */
[----:B------:R-:W-:-:S04]  /*1a3d0*/  IMAD.WIDE.U32 R4, R19, UR8, RZ ;  /* 0x0000000813047c25 */ /* 0x000fc8000f8e00ff */
[----:B------:R-:W-:-:S04]  /*1a3e0*/  IMAD.WIDE.U32 R4, P1, R3, UR9, R4 ;  /* 0x0000000903047c25 */ /* 0x000fc8000f820004 */
[----:B------:R-:W-:Y:S01]  /*1a3f0*/  IMAD.WIDE.U32 R2, R3, UR8, RZ ;  /* 0x0000000803027c25 */ /* 0x000fe2000f8e00ff */
[----:B------:R-:W-:-:S04]  /*1a400*/  MOV R2, R5 ;  /* 0x0000000500027202 */ /* 0x000fc80000000f00 */
[----:B------:R-:W-:Y:S01]  /*1a410*/  IADD3 RZ, P3, R3, R4, RZ ;  /* 0x0000000403ff7210 */ /* 0x000fe20007f7e0ff */
[----:B------:R-:W-:-:S04]  /*1a420*/  IMAD.X R3, RZ, RZ, RZ, P1 ;  /* 0x000000ffff037224 */ /* 0x000fc800008e06ff */
[----:B------:R-:W-:-:S08]  /*1a430*/  IMAD.WIDE.U32.X R2, R19, UR9, R2, P3 ;  /* 0x0000000913027c25 */ /* 0x000fd000098e0402 */
.L_x_529:
[----:B------:R-:W2:Y:S01]  /*1a440*/  LDC R4, c[0x0][0x65c] ;  /* 0x00019700ff047b82 */ /* 0x000ea20000000800 */
[----:B------:R-:W-:Y:S01]  /*1a450*/  ULDC UR4, c[0x0][0x648] ;  /* 0x0001920000047ab9 */ /* 0x000fe20000000800 */
[----:B------:R-:W-:Y:S01]  /*1a460*/  LOP3.LUT R16, R16, UR17, RZ, 0xc0, !PT ;  /* 0x0000001110107c12 */ /* 0x000fe2000f8ec0ff */
[----:B-1----:R-:W-:Y:S01]  /*1a470*/  IMAD.MOV R18, RZ, RZ, -R18 ;  /* 0x000000ffff127224 */ /* 0x002fe200078e0a12 */
[----:B------:R-:W-:Y:S01]  /*1a480*/  SHF.R.U64 R3, R2, UR4, R3 ;  /* 0x0000000402037c19 */ /* 0x000fe20008001203 */
[----:B------:R-:W-:Y:S01]  /*1a490*/  ULDC UR4, c[0x0][0x638] ;  /* 0x00018e0000047ab9 */ /* 0x000fe20000000800 */
[----:B------:R-:W-:-:S03]  /*1a4a0*/  ULDC UR5, c[0x0][0x610] ;  /* 0x0001840000057ab9 */ /* 0x000fc60000000800 */
[----:B------:R-:W-:Y:S02]  /*1a4b0*/  IMAD.MOV R2, RZ, RZ, -R3 ;  /* 0x000000ffff027224 */ /* 0x000fe400078e0a03 */
[----:B------:R-:W-:Y:S02]  /*1a4c0*/  IMAD R3, R3, UR18, R16 ;  /* 0x0000001203037c24 */ /* 0x000fe4000f8e0210 */
[----:B------:R-:W-:Y:S01]  /*1a4d0*/  IMAD R15, R2, UR4, R15 ;  /* 0x00000004020f7c24 */ /* 0x000fe2000f8e020f */
[----:B------:R-:W-:Y:S01]  /*1a4e0*/  ULDC UR4, c[0x0][0x600] ;  /* 0x0001800000047ab9 */ /* 0x000fe20000000800 */
[----:B------:R-:W-:Y:S02]  /*1a4f0*/  MOV R2, 0x1 ;  /* 0x0000000100027802 */ /* 0x000fe40000000f00 */
[----:B--2---:R-:W-:Y:S02]  /*1a500*/  ISETP.NE.AND P1, PT, R4, 0x1, PT ;  /* 0x000000010400780c */ /* 0x004fe40003f25270 */
[----:B------:R-:W-:-:S05]  /*1a510*/  LOP3.LUT R4, R7, UR16, RZ, 0xc0, !PT ;  /* 0x0000001007047c12 */ /* 0x000fca000f8ec0ff */
[----:B------:R-:W-:-:S06]  /*1a520*/  IMAD R15, R15, UR4, R4 ;  /* 0x000000040f0f7c24 */ /* 0x000fcc000f8e0204 */
[----:B0-----:R-:W-:-:S04]  /*1a530*/  @P1 IMAD R14, R17, R18, R12 ;  /* 0x00000012110e1224 */ /* 0x001fc800078e020c */
[----:B------:R-:W-:-:S05]  /*1a540*/  IMAD R14, R3, UR5, R14 ;  /* 0x00000005030e7c24 */ /* 0x000fca000f8e020e */
[----:B------:R-:W-:Y:S02]  /*1a550*/  SEL R12, R15, R14, !P1 ;  /* 0x0000000e0f0c7207 */ /* 0x000fe40004800000 */
[----:B------:R-:W-:-:S07]  /*1a560*/  SEL R7, R14, R15, !P1 ;  /* 0x0000000f0e077207 */ /* 0x000fce0004800000 */
.L_x_527:
[----:B------:R-:W-:Y:S05]  /*1a570*/  BSYNC B1 ;  /* 0x0000000000017941 */ /* 0x000fea0003800000 */
.L_x_526:
[----:B------:R-:W-:-:S13]  /*1a580*/  LOP3.LUT P1, RZ, R2, 0xff, RZ, 0xc0, !PT ;  /* 0x000000ff02ff7812 */ /* 0x000fda000782c0ff */
[----:B------:R-:W-:Y:S05]  /*1a590*/  @P1 BRA `(.L_x_530) ;  /* 0xfffffff4002c1947 */ /* 0x000fea000383ffff */
[----:B------:R-:W-:Y:S05]  /*1a5a0*/  BSYNC B0 ;  /* 0x0000000000007941 */ /* 0x000fea0003800000 */
.L_x_518:
[----:B------:R-:W-:-:S03]  /*1a5b0*/  UMOV UR4, 0xffffffff ;  /* 0xffffffff00047882 */ /* 0x000fc60000000000 */
[----:B------:R-:W-:Y:S05]  /*1a5c0*/  BRA.DIV UR4, `(.L_x_531) ;  /* 0x0000000604187947 */ /* 0x000fea000b800000 */
[----:B------:R-:W-:-:S13]  /*1a5d0*/  ELECT P6, URZ, PT ;  /* 0x00000000003f782f */ /* 0x000fda00038c0000 */
.L_x_545:
[----:B------:R-:W-:Y:S04]  /*1a5e0*/  BSSY B0, `(.L_x_532) ;  /* 0x000002c000007945 */ /* 0x000fe80003800000 */
[----:B------:R-:W-:Y:S05]  /*1a5f0*/  @!P6 BRA `(.L_x_533) ;  /* 0x0000000000a8e947 */ /* 0x000fea0003800000 */
[----:B------:R-:W2:Y:S02]  /*1a600*/  LDL.LU R2, [R1+0xa0] ;  /* 0x0000a00001027983 */ /* 0x000ea40000300800 */
[----:B--2---:R-:W-:-:S04]  /*1a610*/  LOP3.LUT R2, R2, 0x2, RZ, 0xfc, !PT ;  /* 0x0000000202027812 */ /* 0x004fc800078efcff */
[----:B------:R-:W-:-:S13]  /*1a620*/  ISETP.NE.AND P0, PT, R2, 0x3, PT ;  /* 0x000000030200780c */ /* 0x000fda0003f05270 */
[----:B------:R-:W-:Y:S05]  /*1a630*/  @!P0 BRA `(.L_x_534) ;  /* 0x0000000000048947 */ /* 0x000fea0003800000 */
[----:B------:R-:W-:Y:S01]  /*1a640*/  BPT.TRAP 0x1 ;  /* 0x000000040000795c */ /* 0x000fe20000300000 */
.L_x_534:
[----:B------:R-:W0:Y:S01]  /*1a650*/  S2R R3, SR_CgaCtaId ;  /* 0x0000000000037919 */ /* 0x000e220000008800 */
[----:B------:R-:W-:-:S04]  /*1a660*/  MOV R2, 0x400 ;  /* 0x0000040000027802 */ /* 0x000fc80000000f00 */
[----:B0-----:R-:W-:Y:S02]  /*1a670*/  LEA R3, R3, R2, 0x18 ;  /* 0x0000000203037211 */ /* 0x001fe400078ec0ff */
[----:B------:R-:W-:-:S03]  /*1a680*/  SHF.L.U32 R2, R8, 0x1f, RZ ;  /* 0x0000001f08027819 */ /* 0x000fc600000006ff */
[----:B------:R-:W-:-:S04]  /*1a690*/  VIADD R3, R3, 0x20 ;  /* 0x0000002003037836 */ /* 0x000fc80000000000 */
[C---:B------:R-:W-:Y:S01]  /*1a6a0*/  IMAD R7, R0.reuse, 0x8, R3 ;  /* 0x0000000800077824 */ /* 0x040fe200078e0203 */
[----:B------:R-:W-:-:S03]  /*1a6b0*/  IADD3 R0, R0, 0x1, RZ ;  /* 0x0000000100007810 */ /* 0x000fc60007ffe0ff */
[----:B------:R-:W0:Y:S01]  /*1a6c0*/  SYNCS.PHASECHK.TRANS64.TRYWAIT P0, [R7+URZ], R2 ;  /* 0x00000002070075a7 */ /* 0x000e22000800017f */
[----:B------:R-:W-:-:S04]  /*1a6d0*/  ISETP.NE.AND P1, PT, R0, 0x4, PT ;  /* 0x000000040000780c */ /* 0x000fc80003f25270 */
[----:B------:R-:W-:Y:S02]  /*1a6e0*/  SEL R5, RZ, 0x1, P1 ;  /* 0x00000001ff057807 */ /* 0x000fe40000800000 */
[----:B------:R-:W-:Y:S02]  /*1a6f0*/  SEL R0, R0, RZ, P1 ;  /* 0x000000ff00007207 */ /* 0x000fe40000800000 */
[----:B------:R-:W-:-:S03]  /*1a700*/  LOP3.LUT R5, R8, R5, RZ, 0x3c, !PT ;  /* 0x0000000508057212 */ /* 0x000fc600078e3cff */
[----:B------:R-:W-:Y:S01]  /*1a710*/  IMAD R9, R0, 0x8, R3 ;  /* 0x0000000800097824 */ /* 0x000fe200078e0203 */
[----:B------:R-:W-:Y:S01]  /*1a720*/  SHF.L.U32 R4, R5, 0x1f, RZ ;  /* 0x0000001f05047819 */ /* 0x000fe200000006ff */
[----:B0-----:R-:W-:Y:S06]  /*1a730*/  @!P0 BRA `(.L_x_535) ;  /* 0x0000000000dc8947 */ /* 0x001fec0003800000 */
.L_x_546:
[----:B------:R-:W1:Y:S01]  /*1a740*/  SYNCS.PHASECHK.TRANS64.TRYWAIT P0, [R9+URZ], R4 ;  /* 0x00000004090075a7 */ /* 0x000e62000800017f */
[----:B------:R-:W-:-:S05]  /*1a750*/  VIADD R0, R0, 0x1 ;  /* 0x0000000100007836 */ /* 0x000fca0000000000 */
[----:B------:R-:W-:-:S04]  /*1a760*/  ISETP.NE.AND P1, PT, R0, 0x4, PT ;  /* 0x000000040000780c */ /* 0x000fc80003f25270 */
[----:B0-----:R-:W-:Y:S02]  /*1a770*/  SEL R2, RZ, 0x1, P1 ;  /* 0x00000001ff027807 */ /* 0x001fe40000800000 */
[----:B------:R-:W-:Y:S02]  /*1a780*/  SEL R0, R0, RZ, P1 ;  /* 0x000000ff00007207 */ /* 0x000fe40000800000 */
[----:B------:R-:W-:Y:S02]  /*1a790*/  LOP3.LUT R7, R5, R2, RZ, 0x3c, !PT ;  /* 0x0000000205077212 */ /* 0x000fe400078e3cff */
[----:B------:R-:W-:Y:S02]  /*1a7a0*/  LEA R6, R0, R3, 0x3 ;  /* 0x0000000300067211 */ /* 0x000fe400078e18ff */
[----:B------:R-:W-:Y:S01]  /*1a7b0*/  SHF.L.U32 R5, R7, 0x1f, RZ ;  /* 0x0000001f07057819 */ /* 0x000fe200000006ff */
[----:B-1----:R-:W-:Y:S06]  /*1a7c0*/  @!P0 BRA `(.L_x_536) ;  /* 0x0000000000cc8947 */ /* 0x002fec0003800000 */
.L_x_547:
[----:B------:R-:W1:Y:S01]  /*1a7d0*/  SYNCS.PHASECHK.TRANS64.TRYWAIT P0, [R6+URZ], R5 ;  /* 0x00000005060075a7 */ /* 0x000e62000800017f */
[----:B------:R-:W-:-:S05]  /*1a7e0*/  VIADD R0, R0, 0x1 ;  /* 0x0000000100007836 */ /* 0x000fca0000000000 */
[----:B------:R-:W-:-:S04]  /*1a7f0*/  ISETP.NE.AND P1, PT, R0, 0x4, PT ;  /* 0x000000040000780c */ /* 0x000fc80003f25270 */
[----:B------:R-:W-:Y:S02]  /*1a800*/  SEL R2, RZ, 0x1, P1 ;  /* 0x00000001ff027807 */ /* 0x000fe40000800000 */
[----:B------:R-:W-:Y:S02]  /*1a810*/  SEL R0, R0, RZ, P1 ;  /* 0x000000ff00007207 */ /* 0x000fe40000800000 */
[----:B------:R-:W-:Y:S01]  /*1a820*/  LOP3.LUT R2, R7, R2, RZ, 0x3c, !PT ;  /* 0x0000000207027212 */ /* 0x000fe200078e3cff */
[----:B-1----:R-:W-:Y:S06]  /*1a830*/  @!P0 BRA `(.L_x_537) ;  /* 0x0000000000c48947 */ /* 0x002fec0003800000 */
.L_x_548:
[----:B------:R-:W-:Y:S01]  /*1a840*/  IMAD R3, R0, 0x8, R3 ;  /* 0x0000000800037824 */ /* 0x000fe200078e0203 */
[----:B------:R-:W-:-:S07]  /*1a850*/  SHF.L.U32 R0, R2, 0x1f, RZ ;  /* 0x0000001f02007819 */ /* 0x000fce00000006ff */
.L_x_538:
[----:B--2---:R2:W3:Y:S02]  /*1a860*/  SYNCS.PHASECHK.TRANS64.TRYWAIT P0, [R3+URZ], R0 ;  /* 0x00000000030075a7 */ /* 0x0044e4000800017f */
[----:B---3--:R-:W-:Y:S05]  /*1a870*/  @!P0 NANOSLEEP.SYNCS 0x989680 ;  /* 0x009896800000895d */ /* 0x008fea0003900000 */
[----:B------:R-:W3:Y:S02]  /*1a880*/  @!P0 SYNCS.PHASECHK.TRANS64 P0, [R3+URZ], R0 ;  /* 0x00000000030085a7 */ /* 0x000ee4000800007f */
[----:B---3--:R-:W-:Y:S05]  /*1a890*/  @!P0 BRA `(.L_x_538) ;  /* 0xfffffffc00f08947 */ /* 0x008fea000383ffff */
.L_x_533:
[----:B------:R-:W-:Y:S05]  /*1a8a0*/  BSYNC B0 ;  /* 0x0000000000007941 */ /* 0x000fea0003800000 */
.L_x_532:
[----:B------:R-:W-:Y:S05]  /*1a8b0*/  EXIT ;  /* 0x000000000000794d */ /* 0x000fea0003800000 */
.L_x_17:
[----:B-1----:R1:W2:Y:S02]  /*1a8c0*/  SYNCS.PHASECHK.TRANS64.TRYWAIT P1, [R3+URZ], R2 ;  /* 0x00000002030075a7 */ /* 0x0022a4000802017f */
[----:B--2---:R-:W-:Y:S05]  /*1a8d0*/  @!P1 NANOSLEEP.SYNCS 0x989680 ;  /* 0x009896800000995d */ /* 0x004fea0003900000 */
[----:B------:R-:W2:Y:S02]  /*1a8e0*/  @!P1 SYNCS.PHASECHK.TRANS64 P1, [R3+URZ], R2 ;  /* 0x00000002030095a7 */ /* 0x000ea4000802007f */
[----:B--2---:R-:W-:Y:S05]  /*1a8f0*/  @!P1 BRA `(.L_x_17) ;  /* 0xfffffffc00f09947 */ /* 0x004fea000383ffff */
[----:B------:R-:W-:Y:S05]  /*1a900*/  BRA `(.L_x_16) ;  /* 0xfffffe6800c07947 */ /* 0x000fea000383ffff */
.L_x_22:
[----:B--2---:R2:W3:Y:S02]  /*1a910*/  SYNCS.PHASECHK.TRANS64.TRYWAIT P1, [R5+URZ], R6 ;  /* 0x00000006050075a7 */ /* 0x0044e4000802017f */
[----:B---3--:R-:W-:Y:S05]  /*1a920*/  @!P1 NANOSLEEP.SYNCS 0x989680 ;  /* 0x009896800000995d */ /* 0x008fea0003900000 */
[----:B------:R-:W3:Y:S02]  /*1a930*/  @!P1 SYNCS.PHASECHK.TRANS64 P1, [R5+URZ], R6 ;  /* 0x00000006050095a7 */ /* 0x000ee4000802007f */
[----:B---3--:R-:W-:Y:S05]  /*1a940*/  @!P1 BRA `(.L_x_22) ;  /* 0xfffffffc00f09947 */ /* 0x008fea000383ffff */
[----:B------:R-:W-:Y:S05]  /*1a950*/  BRA `(.L_x_21) ;  /* 0xfffffeb400bc7947 */ /* 0x000fea000383ffff */
.L_x_519:
[----:B------:R-:W-:Y:S01]  /*1a960*/  BSSY B1, `(.L_x_539) ;  /* 0x0000006000017945 */ /* 0x000fe20003800000 */
[----:B------:R-:W-:-:S07]  /*1a970*/  MOV R15, 0xffffffff ;  /* 0xffffffff000f7802 */ /* 0x000fce0000000f00 */
[----:B------:R-:W-:Y:S05]  /*1a980*/  WARPSYNC.COLLECTIVE R15, `(.L_x_540) ;  /* 0x000000000f0c7348 */ /* 0x000fea0003c00000 */
[----:B------:R-:W-:Y:S02]  /*1a990*/  ELECT P6, UR62, PT ;  /* 0x00000000003e782f */ /* 0x000fe400038c0000 */
[----:B------:R-:W-:Y:S01]  /*1a9a0*/  MOV R14, UR62 ;  /* 0x0000003e000e7c02 */ /* 0x000fe20008000f00 */
[----:B------:R-:W-:Y:S10]  /*1a9b0*/  ENDCOLLECTIVE ;  /* 0x000000000000791b */ /* 0x000ff40003800000 */
.L_x_540:
[----:B------:R-:W-:Y:S05]  /*1a9c0*/  BSYNC B1 ;  /* 0x0000000000017941 */ /* 0x000fea0003800000 */
.L_x_539:
[----:B------:R-:W-:Y:S05]  /*1a9d0*/  BRA `(.L_x_541) ;  /* 0xfffffff000287947 */ /* 0x000fea000383ffff */
.L_x_522:
[----:B0-----:R0:W1:Y:S02]  /*1a9e0*/  SYNCS.PHASECHK.TRANS64.TRYWAIT P1, [R12+URZ+0x20], R5 ;  /* 0x000020050c0075a7 */ /* 0x001064000802017f */
[----:B-1----:R-:W-:Y:S05]  /*1a9f0*/  @!P1 NANOSLEEP.SYNCS 0x989680 ;  /* 0x009896800000995d */ /* 0x002fea0003900000 */
[----:B------:R-:W1:Y:S02]  /*1aa00*/  @!P1 SYNCS.PHASECHK.TRANS64 P1, [R12+URZ+0x20], R5 ;  /* 0x000020050c0095a7 */ /* 0x000e64000802007f */
[----:B-1----:R-:W-:Y:S05]  /*1aa10*/  @!P1 BRA `(.L_x_522) ;  /* 0xfffffffc00f09947 */ /* 0x002fea000383ffff */
[----:B------:R-:W-:Y:S05]  /*1aa20*/  BRA `(.L_x_542) ;  /* 0xfffffff0005c7947 */ /* 0x000fea000383ffff */
.L_x_531:
[----:B------:R-:W-:Y:S01]  /*1aa30*/  BSSY B0, `(.L_x_543) ;  /* 0x0000006000007945 */ /* 0x000fe20003800000 */
[----:B------:R-:W-:-:S07]  /*1aa40*/  IMAD.MOV.U32 R15, RZ, RZ, -0x1 ;  /* 0xffffffffff0f7424 */ /* 0x000fce00078e00ff */
[----:B------:R-:W-:Y:S05]  /*1aa50*/  WARPSYNC.COLLECTIVE R15, `(.L_x_544) ;  /* 0x000000000f0c7348 */ /* 0x000fea0003c00000 */
[----:B------:R-:W-:Y:S02]  /*1aa60*/  ELECT P6, UR62, PT ;  /* 0x00000000003e782f */ /* 0x000fe400038c0000 */
[----:B------:R-:W-:Y:S01]  /*1aa70*/  MOV R14, UR62 ;  /* 0x0000003e000e7c02 */ /* 0x000fe20008000f00 */
[----:B------:R-:W-:Y:S10]  /*1aa80*/  ENDCOLLECTIVE ;  /* 0x000000000000791b */ /* 0x000ff40003800000 */
.L_x_544:
[----:B------:R-:W-:Y:S05]  /*1aa90*/  BSYNC B0 ;  /* 0x0000000000007941 */ /* 0x000fea0003800000 */
.L_x_543:
[----:B------:R-:W-:Y:S05]  /*1aaa0*/  BRA `(.L_x_545) ;  /* 0xfffffff800cc7947 */ /* 0x000fea000383ffff */
.L_x_535:
[----:B0-----:R0:W1:Y:S02]  /*1aab0*/  SYNCS.PHASECHK.TRANS64.TRYWAIT P0, [R7+URZ], R2 ;  /* 0x00000002070075a7 */ /* 0x001064000800017f */
[----:B-1----:R-:W-:Y:S05]  /*1aac0*/  @!P0 NANOSLEEP.SYNCS 0x989680 ;  /* 0x009896800000895d */ /* 0x002fea0003900000 */
[----:B------:R-:W1:Y:S02]  /*1aad0*/  @!P0 SYNCS.PHASECHK.TRANS64 P0, [R7+URZ], R2 ;  /* 0x00000002070085a7 */ /* 0x000e64000800007f */
[----:B-1----:R-:W-:Y:S05]  /*1aae0*/  @!P0 BRA `(.L_x_535) ;  /* 0xfffffffc00f08947 */ /* 0x002fea000383ffff */
[----:B------:R-:W-:Y:S05]  /*1aaf0*/  BRA `(.L_x_546) ;  /* 0xfffffffc00107947 */ /* 0x000fea000383ffff */
.L_x_536:
[----:B0-----:R0:W1:Y:S02]  /*1ab00*/  SYNCS.PHASECHK.TRANS64.TRYWAIT P0, [R9+URZ], R4 ;  /* 0x00000004090075a7 */ /* 0x001064000800017f */
[----:B-1----:R-:W-:Y:S05]  /*1ab10*/  @!P0 NANOSLEEP.SYNCS 0x989680 ;  /* 0x009896800000895d */ /* 0x002fea0003900000 */
[----:B------:R-:W1:Y:S02]  /*1ab20*/  @!P0 SYNCS.PHASECHK.TRANS64 P0, [R9+URZ], R4 ;  /* 0x00000004090085a7 */ /* 0x000e64000800007f */
[----:B-1----:R-:W-:Y:S05]  /*1ab30*/  @!P0 BRA `(.L_x_536) ;  /* 0xfffffffc00f08947 */ /* 0x002fea000383ffff */
[----:B------:R-:W-:Y:S05]  /*1ab40*/  BRA `(.L_x_547) ;  /* 0xfffffffc00207947 */ /* 0x000fea000383ffff */
.L_x_537:
[----:B-1----:R1:W2:Y:S02]  /*1ab50*/  SYNCS.PHASECHK.TRANS64.TRYWAIT P0, [R6+URZ], R5 ;  /* 0x00000005060075a7 */ /* 0x0022a4000800017f */
[----:B--2---:R-:W-:Y:S05]  /*1ab60*/  @!P0 NANOSLEEP.SYNCS 0x989680 ;  /* 0x009896800000895d */ /* 0x004fea0003900000 */
[----:B------:R-:W2:Y:S02]  /*1ab70*/  @!P0 SYNCS.PHASECHK.TRANS64 P0, [R6+URZ], R5 ;  /* 0x00000005060085a7 */ /* 0x000ea4000800007f */
[----:B--2---:R-:W-:Y:S05]  /*1ab80*/  @!P0 BRA `(.L_x_537) ;  /* 0xfffffffc00f08947 */ /* 0x004fea000383ffff */
[----:B------:R-:W-:Y:S05]  /*1ab90*/  BRA `(.L_x_548) ;  /* 0xfffffffc00287947 */ /* 0x000fea000383ffff */
.L_x_549:
[----:B------:R-:W-:-:S00]  /*1aba0*/  BRA `(.L_x_549) ;  /* 0xfffffffc00fc7947 */ /* 0x000fc0000383ffff */
[----:B------:R-:W-:-:S00]  /*1abb0*/  NOP ;  /* 0x0000000000007918 */ /* 0x000fc00000000000 */
        /* <DEDUP_REMOVED lines=12> */
.L_x_550:


//--------------------- .nv.global.init           --------------------------
	.section	.nv.global.init,"aw",@progbits
.nv.global.init:
	.type		$str$22,@object
	.size		$str$22,($str$23 - $str$22)
$str$22:
        /*0000*/ 	.byte	0x6b, 0x5f, 0x74, 0x69, 0x6c, 0x65, 0x5f, 0x63, 0x6f, 0x75, 0x6e, 0x74, 0x20, 0x3e, 0x3d, 0x20
        /*0010*/ 	.byte	0x31, 0x00
	.type		$str$23,@object
	.size		$str$23,(__unnamed_1 - $str$23)
$str$23:
        /*0012*/ 	.byte	0x2f, 0x74, 0x6d, 0x70, 0x2f, 0x63, 0x75, 0x74, 0x6c, 0x61, 0x73, 0x73, 0x5f, 0x73, 0x77, 0x65
        /*0022*/ 	.byte	0x65, 0x70, 0x5f, 0x73, 0x72, 0x63, 0x2f, 0x69, 0x6e, 0x63, 0x6c, 0x75, 0x64, 0x65, 0x2f, 0x63
        /*0032*/ 	.byte	0x75, 0x74, 0x6c, 0x61, 0x73, 0x73, 0x2f, 0x67, 0x65, 0x6d, 0x6d, 0x2f, 0x63, 0x6f, 0x6c, 0x6c
        /*0042*/ 	.byte	0x65, 0x63, 0x74, 0x69, 0x76, 0x65, 0x2f, 0x73, 0x6d, 0x39, 0x30, 0x5f, 0x6d, 0x6d, 0x61, 0x5f
        /*0052*/ 	.byte	0x74, 0x6d, 0x61, 0x5f, 0x67, 0x6d, 0x6d, 0x61, 0x5f, 0x73, 0x73, 0x5f, 0x77, 0x61, 0x72, 0x70
        /*0062*/ 	.byte	0x73, 0x70, 0x65, 0x63, 0x69, 0x61, 0x6c, 0x69, 0x7a, 0x65, 0x64, 0x2e, 0x68, 0x70, 0x70, 0x00
	.type		__unnamed_1,@object
	.size		__unnamed_1,(.L_0 - __unnamed_1)
__unnamed_1:
        /* <DEDUP_REMOVED lines=173> */
        /*0b42*/ 	.byte	0x69, 0x74, 0x79, 0x5d, 0x00
.L_0:


//--------------------- .nv.shared._ZN7cutlass13device_kernelINS_4gemm6kernel13GemmUniversalIN4cute5tupleIJiiiiEEENS1_10collective13CollectiveMmaINS1_34MainloopSm90TmaGmmaWarpSpecializedILi4ENS5_IJNS4_1CILi1EEESB_SB_EEENS1_35KernelTmaWarpSpecializedCooperativeEEENS5_IJNSA_ILi192EEENSA_ILi240EEENSA_ILi128EEEEEEaNS5_IJlSB_lEEEaSJ_NS4_8TiledMMAINS4_8MMA_AtomIJNS4_4SM904GMMA26MMA_64x16x32_S32S8S8_SS_TNEEEENS4_6LayoutINS5_IJNSA_ILi2EEESB_SB_EEENS5_IJSB_NSA_ILi0EEEST_EEEEENS5_IJNS4_10UnderscoreESW_SW_EEEEENS4_13SM90_TMA_LOADENS4_14ComposedLayoutINS4_7SwizzleILi3ELi4ELi3EEENS4_18smem_ptr_flag_bitsILi8EEENSQ_INS5_IJNSA_ILi8EEESH_EEENS5_IJSH_SB_EEEEEEEvNS4_8identityESZ_S19_vS1A_EENS_8epilogue10collective6detail29Sm90TmaWarpSpecializedAdapterINS1D_15DefaultEpilogueIaSJ_SJ_NS1C_6thread17LinearCombinationIaLi1EiiLNS1H_9ScaleType4KindE0ELNS_15FloatRoundStyleE2EaEENS1_15EpilogueDefaultEEEEEvvEEEEvNT_6ParamsE --------------------------
	.section	.nv.shared._ZN7cutlass13device_kernelINS_4gemm6kernel13GemmUniversalIN4cute5tupleIJiiiiEEENS1_10collective13CollectiveMmaINS1_34MainloopSm90TmaGmmaWarpSpecializedILi4ENS5_IJNS4_1CILi1EEESB_SB_EEENS1_35KernelTmaWarpSpecializedCooperativeEEENS5_IJNSA_ILi192EEENSA_ILi240EEENSA_ILi128EEEEEEaNS5_IJlSB_lEEEaSJ_NS4_8TiledMMAINS4_8MMA_AtomIJNS4_4SM904GMMA26MMA_64x16x32_S32S8S8_SS_TNEEEENS4_6LayoutINS5_IJNSA_ILi2EEESB_SB_EEENS5_IJSB_NSA_ILi0EEEST_EEEEENS5_IJNS4_10UnderscoreESW_SW_EEEEENS4_13SM90_TMA_LOADENS4_14ComposedLayoutINS4_7SwizzleILi3ELi4ELi3EEENS4_18smem_ptr_flag_bitsILi8EEENSQ_INS5_IJNSA_ILi8EEESH_EEENS5_IJSH_SB_EEEEEEEvNS4_8identityESZ_S19_vS1A_EENS_8epilogue10collective6detail29Sm90TmaWarpSpecializedAdapterINS1D_15DefaultEpilogueIaSJ_SJ_NS1C_6thread17LinearCombinationIaLi1EiiLNS1H_9ScaleType4KindE0ELNS_15FloatRoundStyleE2EaEENS1_15EpilogueDefaultEEEEEvvEEEEvNT_6ParamsE,"aw",@nobits
	.sectionflags	@""
	.align	16
	.zero		1024


//--------------------- .nv.shared.reserved.0     --------------------------
	.section	.nv.shared.reserved.0,"aw",@nobits
	.weak		__nv_reservedSMEM_offset_0_alias
	.size		__nv_reservedSMEM_offset_0_alias, 0, 0
	.other		__nv_reservedSMEM_offset_0_alias,@"STO_CUDA_RESERVED_SHARED STV_DEFAULT"
__nv_reservedSMEM_offset_0_alias:
	.zero		0


//--------------------- .nv.global                --------------------------
	.section	.nv.global,"aw",@nobits
.nv.global:
	.type		_ZN39_INTERNAL_6153d540_4_k_cu_e530db71_92084cute1_E,@object
	.size		_ZN39_INTERNAL_6153d540_4_k_cu_e530db71_92084cute1_E,(_ZN39_INTERNAL_6153d540_4_k_cu_e530db71_92084cuda3std3__45__cpo6cbeginE - _ZN39_INTERNAL_6153d540_4_k_cu_e530db71_92084cute1_E)
_ZN39_INTERNAL_6153d540_4_k_cu_e530db71_92084cute1_E:
	.zero		1
	.type		_ZN39_INTERNAL_6153d540_4_k_cu_e530db71_92084cuda3std3__45__cpo6cbeginE,@object
	.size		_ZN39_INTERNAL_6153d540_4_k_cu_e530db71_92084cuda3std3__45__cpo6cbeginE,(_ZN39_INTERNAL_6153d540_4_k_cu_e530db71_92084cuda3std3__48in_placeE - _ZN39_INTERNAL_6153d540_4_k_cu_e530db71_92084cuda3std3__45__cpo6cbeginE)
_ZN39_INTERNAL_6153d540_4_k_cu_e530db71_92084cuda3std3__45__cpo6cbeginE:
	.zero		1
	.type		_ZN39_INTERNAL_6153d540_4_k_cu_e530db71_92084cuda3std3__48in_placeE,@object
	.size		_ZN39_INTERNAL_6153d540_4_k_cu_e530db71_92084cuda3std3__48in_placeE,(_ZN39_INTERNAL_6153d540_4_k_cu_e530db71_92084cuda3std6ranges3__45__cpo9iter_moveE - _ZN39_INTERNAL_6153d540_4_k_cu_e530db71_92084cuda3std3__48in_placeE)
_ZN39_INTERNAL_6153d540_4_k_cu_e530db71_92084cuda3std3__48in_placeE:
	.zero		1
	.type		_ZN39_INTERNAL_6153d540_4_k_cu_e530db71_92084cuda3std6ranges3__45__cpo9iter_moveE,@object
	.size		_ZN39_INTERNAL_6153d540_4_k_cu_e530db71_92084cuda3std6ranges3__45__cpo9iter_moveE,(_ZN39_INTERNAL_6153d540_4_k_cu_e530db71_92084cuda3std3__45__cpo5beginE - _ZN39_INTERNAL_6153d540_4_k_cu_e530db71_92084cuda3std6ranges3__45__cpo9iter_moveE)
_ZN39_INTERNAL_6153d540_4_k_cu_e530db71_92084cuda3std6ranges3__45__cpo9iter_moveE:
	.zero		1
	.type		_ZN39_INTERNAL_6153d540_4_k_cu_e530db71_92084cuda3std3__45__cpo5beginE,@object
	.size		_ZN39_INTERNAL_6153d540_4_k_cu_e530db71_92084cuda3std3__45__cpo5beginE,(_ZN39_INTERNAL_6153d540_4_k_cu_e530db71_92084cuda3std3__441_GLOBAL__N__6153d540_4_k_cu_e530db71_92086ignoreE - _ZN39_INTERNAL_6153d540_4_k_cu_e530db71_92084cuda3std3__45__cpo5beginE)
_ZN39_INTERNAL_6153d540_4_k_cu_e530db71_92084cuda3std3__45__cpo5beginE:
	.zero		1
	.type		_ZN39_INTERNAL_6153d540_4_k_cu_e530db71_92084cuda3std3__441_GLOBAL__N__6153d540_4_k_cu_e530db71_92086ignoreE,@object
	.size		_ZN39_INTERNAL_6153d540_4_k_cu_e530db71_92084cuda3std3__441_GLOBAL__N__6153d540_4_k_cu_e530db71_92086ignoreE,(_ZN39_INTERNAL_6153d540_4_k_cu_e530db71_92084cute7productE - _ZN39_INTERNAL_6153d540_4_k_cu_e530db71_92084cuda3std3__441_GLOBAL__N__6153d540_4_k_cu_e530db71_92086ignoreE)
_ZN39_INTERNAL_6153d540_4_k_cu_e530db71_92084cuda3std3__441_GLOBAL__N__6153d540_4_k_cu_e530db71_92086ignoreE:
	.zero		1
	.type		_ZN39_INTERNAL_6153d540_4_k_cu_e530db71_92084cute7productE,@object
	.size		_ZN39_INTERNAL_6153d540_4_k_cu_e530db71_92084cute7productE,(_ZN39_INTERNAL_6153d540_4_k_cu_e530db71_92084cuda3std3__45__cpo3endE - _ZN39_INTERNAL_6153d540_4_k_cu_e530db71_92084cute7productE)
_ZN39_INTERNAL_6153d540_4_k_cu_e530db71_92084cute7productE:
	.zero		1
	.type		_ZN39_INTERNAL_6153d540_4_k_cu_e530db71_92084cuda3std3__45__cpo3endE,@object
	.size		_ZN39_INTERNAL_6153d540_4_k_cu_e530db71_92084cuda3std3__45__cpo3endE,(_ZN39_INTERNAL_6153d540_4_k_cu_e530db71_92084cuda3std3__419piecewise_constructE - _ZN39_INTERNAL_6153d540_4_k_cu_e530db71_92084cuda3std3__45__cpo3endE)
_ZN39_INTERNAL_6153d540_4_k_cu_e530db71_92084cuda3std3__45__cpo3endE:
	.zero		1
	.type		_ZN39_INTERNAL_6153d540_4_k_cu_e530db71_92084cuda3std3__419piecewise_constructE,@object
	.size		_ZN39_INTERNAL_6153d540_4_k_cu_e530db71_92084cuda3std3__419piecewise_constructE,(_ZN39_INTERNAL_6153d540_4_k_cu_e530db71_92084cuda3std3__45__cpo4cendE - _ZN39_INTERNAL_6153d540_4_k_cu_e530db71_92084cuda3std3__419piecewise_constructE)
_ZN39_INTERNAL_6153d540_4_k_cu_e530db71_92084cuda3std3__419piecewise_constructE:
	.zero		1
	.type		_ZN39_INTERNAL_6153d540_4_k_cu_e530db71_92084cuda3std3__45__cpo4cendE,@object
	.size		_ZN39_INTERNAL_6153d540_4_k_cu_e530db71_92084cuda3std3__45__cpo4cendE,(_ZN39_INTERNAL_6153d540_4_k_cu_e530db71_92084cuda3std6ranges3__45__cpo4swapE - _ZN39_INTERNAL_6153d540_4_k_cu_e530db71_92084cuda3std3__45__cpo4cendE)
_ZN39_INTERNAL_6153d540_4_k_cu_e530db71_92084cuda3std3__45__cpo4cendE:
	.zero		1
	.type		_ZN39_INTERNAL_6153d540_4_k_cu_e530db71_92084cuda3std6ranges3__45__cpo4swapE,@object
	.size		_ZN39_INTERNAL_6153d540_4_k_cu_e530db71_92084cuda3std6ranges3__45__cpo4swapE,(.L_8 - _ZN39_INTERNAL_6153d540_4_k_cu_e530db71_92084cuda3std6ranges3__45__cpo4swapE)
_ZN39_INTERNAL_6153d540_4_k_cu_e530db71_92084cuda3std6ranges3__45__cpo4swapE:
	.zero		1
.L_8:


//--------------------- .nv.constant0._ZN7cutlass13device_kernelINS_4gemm6kernel13GemmUniversalIN4cute5tupleIJiiiiEEENS1_10collective13CollectiveMmaINS1_34MainloopSm90TmaGmmaWarpSpecializedILi4ENS5_IJNS4_1CILi1EEESB_SB_EEENS1_35KernelTmaWarpSpecializedCooperativeEEENS5_IJNSA_ILi192EEENSA_ILi240EEENSA_ILi128EEEEEEaNS5_IJlSB_lEEEaSJ_NS4_8TiledMMAINS4_8MMA_AtomIJNS4_4SM904GMMA26MMA_64x16x32_S32S8S8_SS_TNEEEENS4_6LayoutINS5_IJNSA_ILi2EEESB_SB_EEENS5_IJSB_NSA_ILi0EEEST_EEEEENS5_IJNS4_10UnderscoreESW_SW_EEEEENS4_13SM90_TMA_LOADENS4_14ComposedLayoutINS4_7SwizzleILi3ELi4ELi3EEENS4_18smem_ptr_flag_bitsILi8EEENSQ_INS5_IJNSA_ILi8EEESH_EEENS5_IJSH_SB_EEEEEEEvNS4_8identityESZ_S19_vS1A_EENS_8epilogue10collective6detail29Sm90TmaWarpSpecializedAdapterINS1D_15DefaultEpilogueIaSJ_SJ_NS1C_6thread17LinearCombinationIaLi1EiiLNS1H_9ScaleType4KindE0ELNS_15FloatRoundStyleE2EaEENS1_15EpilogueDefaultEEEEEvvEEEEvNT_6ParamsE --------------------------
	.section	.nv.constant0._ZN7cutlass13device_kernelINS_4gemm6kernel13GemmUniversalIN4cute5tupleIJiiiiEEENS1_10collective13CollectiveMmaINS1_34MainloopSm90TmaGmmaWarpSpecializedILi4ENS5_IJNS4_1CILi1EEESB_SB_EEENS1_35KernelTmaWarpSpecializedCooperativeEEENS5_IJNSA_ILi192EEENSA_ILi240EEENSA_ILi128EEEEEEaNS5_IJlSB_lEEEaSJ_NS4_8TiledMMAINS4_8MMA_AtomIJNS4_4SM904GMMA26MMA_64x16x32_S32S8S8_SS_TNEEEENS4_6LayoutINS5_IJNSA_ILi2EEESB_SB_EEENS5_IJSB_NSA_ILi0EEEST_EEEEENS5_IJNS4_10UnderscoreESW_SW_EEEEENS4_13SM90_TMA_LOADENS4_14ComposedLayoutINS4_7SwizzleILi3ELi4ELi3EEENS4_18smem_ptr_flag_bitsILi8EEENSQ_INS5_IJNSA_ILi8EEESH_EEENS5_IJSH_SB_EEEEEEEvNS4_8identityESZ_S19_vS1A_EENS_8epilogue10collective6detail29Sm90TmaWarpSpecializedAdapterINS1D_15DefaultEpilogueIaSJ_SJ_NS1C_6thread17LinearCombinationIaLi1EiiLNS1H_9ScaleType4KindE0ELNS_15FloatRoundStyleE2EaEENS1_15EpilogueDefaultEEEEEvvEEEEvNT_6ParamsE,"a",@progbits
	.sectionflags	@""
	.align	4
.nv.constant0._ZN7cutlass13device_kernelINS_4gemm6kernel13GemmUniversalIN4cute5tupleIJiiiiEEENS1_10collective13CollectiveMmaINS1_34MainloopSm90TmaGmmaWarpSpecializedILi4ENS5_IJNS4_1CILi1EEESB_SB_EEENS1_35KernelTmaWarpSpecializedCooperativeEEENS5_IJNSA_ILi192EEENSA_ILi240EEENSA_ILi128EEEEEEaNS5_IJlSB_lEEEaSJ_NS4_8TiledMMAINS4_8MMA_AtomIJNS4_4SM904GMMA26MMA_64x16x32_S32S8S8_SS_TNEEEENS4_6LayoutINS5_IJNSA_ILi2EEESB_SB_EEENS5_IJSB_NSA_ILi0EEEST_EEEEENS5_IJNS4_10UnderscoreESW_SW_EEEEENS4_13SM90_TMA_LOADENS4_14ComposedLayoutINS4_7SwizzleILi3ELi4ELi3EEENS4_18smem_ptr_flag_bitsILi8EEENSQ_INS5_IJNSA_ILi8EEESH_EEENS5_IJSH_SB_EEEEEEEvNS4_8identityESZ_S19_vS1A_EENS_8epilogue10collective6detail29Sm90TmaWarpSpecializedAdapterINS1D_15DefaultEpilogueIaSJ_SJ_NS1C_6thread17LinearCombinationIaLi1EiiLNS1H_9ScaleType4KindE0ELNS_15FloatRoundStyleE2EaEENS1_15EpilogueDefaultEEEEEvvEEEEvNT_6ParamsE:
	.zero		1664


//--------------------- SYMBOLS --------------------------

	.type		.nv.reservedSmem.offset0,@object
	.size		.nv.reservedSmem.offset0,0x4
	.type		__assertfail,@function
